//
// Generated by NVIDIA NVVM Compiler
//
// Compiler Build ID: CL-36424714
// Cuda compilation tools, release 13.0, V13.0.88
// Based on NVVM 20.0.0
//

.version 9.0
.target sm_100
.address_size 64

	// .globl	_Z6phase1iiiPii
.extern .shared .align 16 .b8 S[];

.visible .entry _Z6phase1iiiPii(
	.param .u32 _Z6phase1iiiPii_param_0,
	.param .u32 _Z6phase1iiiPii_param_1,
	.param .u32 _Z6phase1iiiPii_param_2,
	.param .u64 .ptr .align 1 _Z6phase1iiiPii_param_3,
	.param .u32 _Z6phase1iiiPii_param_4
)
{
	.reg .pred 	%p<16>;
	.reg .b32 	%r<92>;
	.reg .b64 	%rd<5>;

	ld.param.u32 	%r39, [_Z6phase1iiiPii_param_0];
	ld.param.u32 	%r40, [_Z6phase1iiiPii_param_1];
	ld.param.u32 	%r41, [_Z6phase1iiiPii_param_2];
	ld.param.u64 	%rd2, [_Z6phase1iiiPii_param_3];
	ld.param.u32 	%r38, [_Z6phase1iiiPii_param_4];
	cvta.to.global.u64 	%rd3, %rd2;
	mov.u32 	%r42, %tid.y;
	mov.u32 	%r1, %tid.x;
	mul.lo.s32 	%r2, %r38, %r39;
	add.s32 	%r43, %r2, %r42;
	add.s32 	%r44, %r2, %r1;
	max.s32 	%r46, %r43, %r44;
	setp.lt.s32 	%p1, %r46, %r40;
	setp.ge.s32 	%p2, %r46, %r40;
	mad.lo.s32 	%r47, %r43, %r41, %r44;
	mul.wide.s32 	%rd4, %r47, 4;
	add.s64 	%rd1, %rd3, %rd4;
	mul.lo.s32 	%r3, %r38, %r42;
	add.s32 	%r48, %r3, %r1;
	shl.b32 	%r49, %r48, 2;
	mov.u32 	%r50, S;
	add.s32 	%r4, %r50, %r49;
	@%p2 bra 	$L__BB0_2;
	ld.global.u32 	%r51, [%rd1];
	st.shared.u32 	[%r4], %r51;
$L__BB0_2:
	bar.sync 	0;
	setp.lt.s32 	%p3, %r38, 1;
	setp.ge.s32 	%p4, %r2, %r40;
	or.pred  	%p5, %p3, %p4;
	@%p5 bra 	$L__BB0_19;
	not.b32 	%r53, %r2;
	add.s32 	%r54, %r40, %r53;
	add.s32 	%r55, %r38, -1;
	min.u32 	%r56, %r54, %r55;
	add.s32 	%r5, %r56, 1;
	and.b32  	%r6, %r5, 3;
	setp.lt.u32 	%p6, %r56, 3;
	mov.b32 	%r88, 0;
	@%p6 bra 	$L__BB0_14;
	and.b32  	%r88, %r5, -4;
	neg.s32 	%r87, %r88;
	shl.b32 	%r9, %r38, 2;
	shl.b32 	%r57, %r1, 2;
	add.s32 	%r86, %r50, %r57;
	shl.b32 	%r11, %r38, 4;
	shl.b32 	%r12, %r38, 3;
	mul.lo.s32 	%r13, %r38, 12;
	shl.b32 	%r59, %r3, 2;
	add.s32 	%r60, %r59, %r50;
	add.s32 	%r85, %r60, 8;
$L__BB0_5:
	.pragma "nounroll";
	ld.shared.u32 	%r61, [%r85+-8];
	ld.shared.u32 	%r62, [%r86];
	add.s32 	%r18, %r62, %r61;
	ld.shared.u32 	%r63, [%r4];
	setp.ge.s32 	%p7, %r18, %r63;
	@%p7 bra 	$L__BB0_7;
	st.shared.u32 	[%r4], %r18;
$L__BB0_7:
	bar.sync 	0;
	ld.shared.u32 	%r64, [%r85+-4];
	add.s32 	%r65, %r86, %r9;
	ld.shared.u32 	%r66, [%r65];
	add.s32 	%r19, %r66, %r64;
	ld.shared.u32 	%r67, [%r4];
	setp.ge.s32 	%p8, %r19, %r67;
	@%p8 bra 	$L__BB0_9;
	st.shared.u32 	[%r4], %r19;
$L__BB0_9:
	bar.sync 	0;
	ld.shared.u32 	%r68, [%r85];
	add.s32 	%r69, %r86, %r12;
	ld.shared.u32 	%r70, [%r69];
	add.s32 	%r20, %r70, %r68;
	ld.shared.u32 	%r71, [%r4];
	setp.ge.s32 	%p9, %r20, %r71;
	@%p9 bra 	$L__BB0_11;
	st.shared.u32 	[%r4], %r20;
$L__BB0_11:
	bar.sync 	0;
	ld.shared.u32 	%r72, [%r85+4];
	add.s32 	%r73, %r86, %r13;
	ld.shared.u32 	%r74, [%r73];
	add.s32 	%r21, %r74, %r72;
	ld.shared.u32 	%r75, [%r4];
	setp.ge.s32 	%p10, %r21, %r75;
	@%p10 bra 	$L__BB0_13;
	st.shared.u32 	[%r4], %r21;
$L__BB0_13:
	bar.sync 	0;
	add.s32 	%r87, %r87, 4;
	add.s32 	%r86, %r86, %r11;
	add.s32 	%r85, %r85, 16;
	setp.ne.s32 	%p11, %r87, 0;
	@%p11 bra 	$L__BB0_5;
$L__BB0_14:
	setp.eq.s32 	%p12, %r6, 0;
	@%p12 bra 	$L__BB0_19;
	mad.lo.s32 	%r76, %r88, %r38, %r1;
	shl.b32 	%r77, %r76, 2;
	add.s32 	%r91, %r50, %r77;
	shl.b32 	%r27, %r38, 2;
	add.s32 	%r79, %r88, %r3;
	shl.b32 	%r80, %r79, 2;
	add.s32 	%r90, %r50, %r80;
	neg.s32 	%r89, %r6;
$L__BB0_16:
	.pragma "nounroll";
	ld.shared.u32 	%r81, [%r90];
	ld.shared.u32 	%r82, [%r91];
	add.s32 	%r33, %r82, %r81;
	ld.shared.u32 	%r83, [%r4];
	setp.ge.s32 	%p13, %r33, %r83;
	@%p13 bra 	$L__BB0_18;
	st.shared.u32 	[%r4], %r33;
$L__BB0_18:
	bar.sync 	0;
	add.s32 	%r91, %r91, %r27;
	add.s32 	%r90, %r90, 4;
	add.s32 	%r89, %r89, 1;
	setp.ne.s32 	%p14, %r89, 0;
	@%p14 bra 	$L__BB0_16;
$L__BB0_19:
	not.pred 	%p15, %p1;
	@%p15 bra 	$L__BB0_21;
	ld.shared.u32 	%r84, [%r4];
	st.global.u32 	[%rd1], %r84;
$L__BB0_21:
	bar.sync 	0;
	ret;

}
	// .globl	_Z6phase2iiiPii
.visible .entry _Z6phase2iiiPii(
	.param .u32 _Z6phase2iiiPii_param_0,
	.param .u32 _Z6phase2iiiPii_param_1,
	.param .u32 _Z6phase2iiiPii_param_2,
	.param .u64 .ptr .align 1 _Z6phase2iiiPii_param_3,
	.param .u32 _Z6phase2iiiPii_param_4
)
{
	.reg .pred 	%p<30>;
	.reg .b32 	%r<216>;
	.reg .b64 	%rd<7>;

	ld.param.u32 	%r97, [_Z6phase2iiiPii_param_0];
	ld.param.u32 	%r98, [_Z6phase2iiiPii_param_1];
	ld.param.u32 	%r99, [_Z6phase2iiiPii_param_2];
	ld.param.u64 	%rd3, [_Z6phase2iiiPii_param_3];
	ld.param.u32 	%r100, [_Z6phase2iiiPii_param_4];
	cvta.to.global.u64 	%rd1, %rd3;
	mov.u32 	%r1, %ctaid.x;
	setp.eq.s32 	%p1, %r1, %r97;
	@%p1 bra 	$L__BB1_40;
	mul.lo.s32 	%r2, %r100, %r100;
	mov.u32 	%r3, %tid.y;
	mov.u32 	%r4, %tid.x;
	mul.lo.s32 	%r5, %r100, %r97;
	add.s32 	%r6, %r5, %r3;
	add.s32 	%r101, %r5, %r4;
	mul.lo.s32 	%r8, %r100, %r3;
	max.s32 	%r102, %r6, %r101;
	setp.ge.s32 	%p2, %r102, %r98;
	@%p2 bra 	$L__BB1_3;
	mad.lo.s32 	%r103, %r6, %r99, %r101;
	mul.wide.s32 	%rd4, %r103, 4;
	add.s64 	%rd5, %rd1, %rd4;
	ld.global.u32 	%r104, [%rd5];
	add.s32 	%r105, %r8, %r4;
	shl.b32 	%r106, %r105, 2;
	mov.u32 	%r107, S;
	add.s32 	%r108, %r107, %r106;
	st.shared.u32 	[%r108], %r104;
$L__BB1_3:
	bar.sync 	0;
	mov.u32 	%r9, %ctaid.y;
	setp.eq.s32 	%p3, %r9, 0;
	mul.lo.s32 	%r109, %r100, %r1;
	add.s32 	%r110, %r109, %r4;
	add.s32 	%r111, %r109, %r3;
	selp.b32 	%r10, %r6, %r111, %p3;
	selp.b32 	%r112, %r110, %r101, %p3;
	max.s32 	%r113, %r10, %r112;
	setp.ge.s32 	%p4, %r113, %r98;
	@%p4 bra 	$L__BB1_40;
	mad.lo.s32 	%r114, %r10, %r99, %r112;
	mul.wide.s32 	%rd6, %r114, 4;
	add.s64 	%rd2, %rd1, %rd6;
	ld.global.u32 	%r115, [%rd2];
	add.s32 	%r116, %r8, %r4;
	shl.b32 	%r117, %r2, 2;
	mov.u32 	%r118, S;
	add.s32 	%r119, %r118, %r117;
	shl.b32 	%r120, %r116, 2;
	add.s32 	%r12, %r119, %r120;
	st.shared.u32 	[%r12], %r115;
	bar.sync 	0;
	setp.eq.s32 	%p5, %r9, 1;
	@%p5 bra 	$L__BB1_22;
	setp.lt.s32 	%p6, %r100, 1;
	setp.ge.s32 	%p7, %r5, %r98;
	ld.shared.u32 	%r215, [%r12];
	or.pred  	%p8, %p6, %p7;
	@%p8 bra 	$L__BB1_39;
	not.b32 	%r122, %r5;
	add.s32 	%r123, %r98, %r122;
	add.s32 	%r124, %r100, -1;
	min.u32 	%r125, %r123, %r124;
	add.s32 	%r14, %r125, 1;
	and.b32  	%r15, %r14, 3;
	setp.lt.u32 	%p9, %r125, 3;
	mov.b32 	%r209, 0;
	@%p9 bra 	$L__BB1_17;
	and.b32  	%r209, %r14, -4;
	neg.s32 	%r195, %r209;
	shl.b32 	%r126, %r100, 2;
	add.s32 	%r127, %r126, 4;
	mul.lo.s32 	%r18, %r100, %r127;
	shl.b32 	%r128, %r4, 2;
	add.s32 	%r194, %r118, %r128;
	shl.b32 	%r20, %r100, 4;
	add.s32 	%r130, %r126, 8;
	mul.lo.s32 	%r21, %r100, %r130;
	add.s32 	%r131, %r126, 12;
	mul.lo.s32 	%r22, %r100, %r131;
	shl.b32 	%r132, %r8, 2;
	add.s32 	%r133, %r132, %r118;
	add.s32 	%r193, %r133, 8;
$L__BB1_8:
	.pragma "nounroll";
	ld.shared.u32 	%r134, [%r193+-8];
	add.s32 	%r135, %r194, %r117;
	ld.shared.u32 	%r136, [%r135];
	add.s32 	%r55, %r136, %r134;
	setp.ge.s32 	%p10, %r55, %r215;
	@%p10 bra 	$L__BB1_10;
	st.shared.u32 	[%r12], %r55;
	mov.u32 	%r215, %r55;
$L__BB1_10:
	ld.shared.u32 	%r137, [%r193+-4];
	add.s32 	%r138, %r194, %r18;
	ld.shared.u32 	%r139, [%r138];
	add.s32 	%r57, %r139, %r137;
	setp.ge.s32 	%p11, %r57, %r215;
	@%p11 bra 	$L__BB1_12;
	st.shared.u32 	[%r12], %r57;
	mov.u32 	%r215, %r57;
$L__BB1_12:
	ld.shared.u32 	%r140, [%r193];
	add.s32 	%r141, %r194, %r21;
	ld.shared.u32 	%r142, [%r141];
	add.s32 	%r59, %r142, %r140;
	setp.ge.s32 	%p12, %r59, %r215;
	@%p12 bra 	$L__BB1_14;
	st.shared.u32 	[%r12], %r59;
	mov.u32 	%r215, %r59;
$L__BB1_14:
	ld.shared.u32 	%r143, [%r193+4];
	add.s32 	%r144, %r194, %r22;
	ld.shared.u32 	%r145, [%r144];
	add.s32 	%r61, %r145, %r143;
	setp.ge.s32 	%p13, %r61, %r215;
	@%p13 bra 	$L__BB1_16;
	st.shared.u32 	[%r12], %r61;
	mov.u32 	%r215, %r61;
$L__BB1_16:
	add.s32 	%r195, %r195, 4;
	add.s32 	%r194, %r194, %r20;
	add.s32 	%r193, %r193, 16;
	setp.eq.s32 	%p14, %r195, 0;
	@%p14 bra 	$L__BB1_17;
	bra.uni 	$L__BB1_8;
$L__BB1_17:
	setp.eq.s32 	%p15, %r15, 0;
	@%p15 bra 	$L__BB1_39;
	mad.lo.s32 	%r147, %r209, %r100, %r4;
	shl.b32 	%r148, %r147, 2;
	add.s32 	%r149, %r117, %r148;
	add.s32 	%r212, %r118, %r149;
	shl.b32 	%r84, %r100, 2;
	add.s32 	%r151, %r209, %r8;
	shl.b32 	%r152, %r151, 2;
	add.s32 	%r211, %r118, %r152;
	neg.s32 	%r210, %r15;
$L__BB1_19:
	.pragma "nounroll";
	ld.shared.u32 	%r153, [%r211];
	ld.shared.u32 	%r154, [%r212];
	add.s32 	%r91, %r154, %r153;
	setp.ge.s32 	%p16, %r91, %r215;
	@%p16 bra 	$L__BB1_21;
	st.shared.u32 	[%r12], %r91;
	mov.u32 	%r215, %r91;
$L__BB1_21:
	add.s32 	%r212, %r212, %r84;
	add.s32 	%r211, %r211, 4;
	add.s32 	%r210, %r210, 1;
	setp.ne.s32 	%p17, %r210, 0;
	@%p17 bra 	$L__BB1_19;
	bra.uni 	$L__BB1_39;
$L__BB1_22:
	setp.lt.s32 	%p18, %r100, 1;
	setp.ge.s32 	%p19, %r5, %r98;
	ld.shared.u32 	%r215, [%r12];
	or.pred  	%p20, %p18, %p19;
	@%p20 bra 	$L__BB1_39;
	not.b32 	%r156, %r5;
	add.s32 	%r157, %r98, %r156;
	add.s32 	%r158, %r100, -1;
	min.u32 	%r159, %r157, %r158;
	add.s32 	%r26, %r159, 1;
	and.b32  	%r27, %r26, 3;
	setp.lt.u32 	%p21, %r159, 3;
	mov.b32 	%r202, 0;
	@%p21 bra 	$L__BB1_34;
	and.b32  	%r202, %r26, -4;
	neg.s32 	%r187, %r202;
	shl.b32 	%r30, %r100, 2;
	shl.b32 	%r160, %r4, 2;
	add.s32 	%r186, %r118, %r160;
	shl.b32 	%r32, %r100, 4;
	shl.b32 	%r33, %r100, 3;
	mul.lo.s32 	%r34, %r100, 12;
	shl.b32 	%r162, %r3, 2;
	add.s32 	%r163, %r162, %r30;
	mad.lo.s32 	%r164, %r100, %r163, %r118;
	add.s32 	%r185, %r164, 8;
$L__BB1_25:
	.pragma "nounroll";
	ld.shared.u32 	%r165, [%r185+-8];
	ld.shared.u32 	%r166, [%r186];
	add.s32 	%r40, %r166, %r165;
	setp.ge.s32 	%p22, %r40, %r215;
	@%p22 bra 	$L__BB1_27;
	st.shared.u32 	[%r12], %r40;
	mov.u32 	%r215, %r40;
$L__BB1_27:
	ld.shared.u32 	%r167, [%r185+-4];
	add.s32 	%r168, %r186, %r30;
	ld.shared.u32 	%r169, [%r168];
	add.s32 	%r42, %r169, %r167;
	setp.ge.s32 	%p23, %r42, %r215;
	@%p23 bra 	$L__BB1_29;
	st.shared.u32 	[%r12], %r42;
	mov.u32 	%r215, %r42;
$L__BB1_29:
	ld.shared.u32 	%r170, [%r185];
	add.s32 	%r171, %r186, %r33;
	ld.shared.u32 	%r172, [%r171];
	add.s32 	%r44, %r172, %r170;
	setp.ge.s32 	%p24, %r44, %r215;
	@%p24 bra 	$L__BB1_31;
	st.shared.u32 	[%r12], %r44;
	mov.u32 	%r215, %r44;
$L__BB1_31:
	ld.shared.u32 	%r173, [%r185+4];
	add.s32 	%r174, %r186, %r34;
	ld.shared.u32 	%r175, [%r174];
	add.s32 	%r46, %r175, %r173;
	setp.ge.s32 	%p25, %r46, %r215;
	@%p25 bra 	$L__BB1_33;
	st.shared.u32 	[%r12], %r46;
	mov.u32 	%r215, %r46;
$L__BB1_33:
	add.s32 	%r187, %r187, 4;
	add.s32 	%r186, %r186, %r32;
	add.s32 	%r185, %r185, 16;
	setp.eq.s32 	%p26, %r187, 0;
	@%p26 bra 	$L__BB1_34;
	bra.uni 	$L__BB1_25;
$L__BB1_34:
	setp.eq.s32 	%p27, %r27, 0;
	@%p27 bra 	$L__BB1_39;
	mad.lo.s32 	%r176, %r202, %r100, %r4;
	shl.b32 	%r177, %r176, 2;
	add.s32 	%r205, %r118, %r177;
	shl.b32 	%r69, %r100, 2;
	add.s32 	%r180, %r202, %r8;
	shl.b32 	%r181, %r180, 2;
	add.s32 	%r182, %r117, %r181;
	add.s32 	%r204, %r118, %r182;
	neg.s32 	%r203, %r27;
$L__BB1_36:
	.pragma "nounroll";
	ld.shared.u32 	%r183, [%r204];
	ld.shared.u32 	%r184, [%r205];
	add.s32 	%r76, %r184, %r183;
	setp.ge.s32 	%p28, %r76, %r215;
	@%p28 bra 	$L__BB1_38;
	st.shared.u32 	[%r12], %r76;
	mov.u32 	%r215, %r76;
$L__BB1_38:
	add.s32 	%r205, %r205, %r69;
	add.s32 	%r204, %r204, 4;
	add.s32 	%r203, %r203, 1;
	setp.eq.s32 	%p29, %r203, 0;
	@%p29 bra 	$L__BB1_39;
	bra.uni 	$L__BB1_36;
$L__BB1_39:
	st.global.u32 	[%rd2], %r215;
	bar.sync 	0;
$L__BB1_40:
	ret;

}
	// .globl	_Z6phase3iiiPii
.visible .entry _Z6phase3iiiPii(
	.param .u32 _Z6phase3iiiPii_param_0,
	.param .u32 _Z6phase3iiiPii_param_1,
	.param .u32 _Z6phase3iiiPii_param_2,
	.param .u64 .ptr .align 1 _Z6phase3iiiPii_param_3,
	.param .u32 _Z6phase3iiiPii_param_4
)
{
	.reg .pred 	%p<14>;
	.reg .b32 	%r<126>;
	.reg .b64 	%rd<9>;

	ld.param.u32 	%r47, [_Z6phase3iiiPii_param_0];
	ld.param.u32 	%r48, [_Z6phase3iiiPii_param_1];
	ld.param.u32 	%r49, [_Z6phase3iiiPii_param_2];
	ld.param.u64 	%rd3, [_Z6phase3iiiPii_param_3];
	ld.param.u32 	%r50, [_Z6phase3iiiPii_param_4];
	cvta.to.global.u64 	%rd1, %rd3;
	mov.u32 	%r1, %ctaid.x;
	setp.eq.s32 	%p1, %r1, %r47;
	mov.u32 	%r2, %ctaid.y;
	setp.eq.s32 	%p2, %r2, %r47;
	or.pred  	%p3, %p1, %p2;
	@%p3 bra 	$L__BB2_14;
	mul.lo.s32 	%r3, %r50, %r50;
	mov.u32 	%r51, %tid.y;
	mov.u32 	%r52, %tid.x;
	mad.lo.s32 	%r5, %r50, %r2, %r51;
	mad.lo.s32 	%r6, %r50, %r1, %r52;
	mul.lo.s32 	%r7, %r50, %r47;
	add.s32 	%r8, %r7, %r51;
	add.s32 	%r9, %r7, %r52;
	mul.lo.s32 	%r10, %r50, %r51;
	max.s32 	%r53, %r5, %r9;
	setp.ge.s32 	%p4, %r53, %r48;
	@%p4 bra 	$L__BB2_3;
	mad.lo.s32 	%r54, %r5, %r49, %r9;
	mul.wide.s32 	%rd4, %r54, 4;
	add.s64 	%rd5, %rd1, %rd4;
	ld.global.u32 	%r55, [%rd5];
	add.s32 	%r56, %r10, %r52;
	shl.b32 	%r57, %r56, 2;
	mov.u32 	%r58, S;
	add.s32 	%r59, %r58, %r57;
	st.shared.u32 	[%r59], %r55;
$L__BB2_3:
	max.s32 	%r60, %r6, %r8;
	setp.ge.s32 	%p5, %r60, %r48;
	@%p5 bra 	$L__BB2_5;
	mad.lo.s32 	%r61, %r8, %r49, %r6;
	mul.wide.s32 	%rd6, %r61, 4;
	add.s64 	%rd7, %rd1, %rd6;
	ld.global.u32 	%r62, [%rd7];
	add.s32 	%r63, %r10, %r52;
	shl.b32 	%r64, %r3, 2;
	mov.u32 	%r65, S;
	add.s32 	%r66, %r65, %r64;
	shl.b32 	%r67, %r63, 2;
	add.s32 	%r68, %r66, %r67;
	st.shared.u32 	[%r68], %r62;
$L__BB2_5:
	bar.sync 	0;
	max.s32 	%r69, %r5, %r6;
	setp.ge.s32 	%p6, %r69, %r48;
	@%p6 bra 	$L__BB2_14;
	mad.lo.s32 	%r70, %r5, %r49, %r6;
	mul.wide.s32 	%rd8, %r70, 4;
	add.s64 	%rd2, %rd1, %rd8;
	ld.global.u32 	%r125, [%rd2];
	setp.lt.s32 	%p7, %r50, 1;
	setp.ge.s32 	%p8, %r7, %r48;
	or.pred  	%p9, %p7, %p8;
	@%p9 bra 	$L__BB2_13;
	not.b32 	%r73, %r7;
	add.s32 	%r74, %r48, %r73;
	add.s32 	%r75, %r50, -1;
	min.u32 	%r76, %r74, %r75;
	add.s32 	%r12, %r76, 1;
	and.b32  	%r13, %r12, 3;
	setp.lt.u32 	%p10, %r76, 3;
	mov.b32 	%r119, 0;
	@%p10 bra 	$L__BB2_10;
	and.b32  	%r119, %r12, -4;
	neg.s32 	%r116, %r119;
	shl.b32 	%r77, %r50, 2;
	add.s32 	%r78, %r77, 4;
	mul.lo.s32 	%r16, %r50, %r78;
	shl.b32 	%r79, %r52, 2;
	mov.u32 	%r80, S;
	add.s32 	%r115, %r80, %r79;
	shl.b32 	%r18, %r50, 4;
	add.s32 	%r81, %r77, 8;
	mul.lo.s32 	%r19, %r50, %r81;
	add.s32 	%r82, %r77, 12;
	mul.lo.s32 	%r20, %r50, %r82;
	shl.b32 	%r21, %r3, 2;
	shl.b32 	%r83, %r10, 2;
	add.s32 	%r84, %r83, %r80;
	add.s32 	%r114, %r84, 8;
$L__BB2_9:
	.pragma "nounroll";
	ld.shared.u32 	%r85, [%r114+-8];
	add.s32 	%r86, %r115, %r21;
	ld.shared.u32 	%r87, [%r86];
	add.s32 	%r88, %r87, %r85;
	min.s32 	%r89, %r88, %r125;
	ld.shared.u32 	%r90, [%r114+-4];
	add.s32 	%r91, %r115, %r16;
	ld.shared.u32 	%r92, [%r91];
	add.s32 	%r93, %r92, %r90;
	min.s32 	%r94, %r93, %r89;
	ld.shared.u32 	%r95, [%r114];
	add.s32 	%r96, %r115, %r19;
	ld.shared.u32 	%r97, [%r96];
	add.s32 	%r98, %r97, %r95;
	min.s32 	%r99, %r98, %r94;
	ld.shared.u32 	%r100, [%r114+4];
	add.s32 	%r101, %r115, %r20;
	ld.shared.u32 	%r102, [%r101];
	add.s32 	%r103, %r102, %r100;
	min.s32 	%r125, %r103, %r99;
	add.s32 	%r116, %r116, 4;
	add.s32 	%r115, %r115, %r18;
	add.s32 	%r114, %r114, 16;
	setp.ne.s32 	%p11, %r116, 0;
	@%p11 bra 	$L__BB2_9;
$L__BB2_10:
	setp.eq.s32 	%p12, %r13, 0;
	@%p12 bra 	$L__BB2_13;
	shl.b32 	%r104, %r3, 2;
	mad.lo.s32 	%r105, %r119, %r50, %r52;
	shl.b32 	%r106, %r105, 2;
	add.s32 	%r107, %r104, %r106;
	mov.u32 	%r108, S;
	add.s32 	%r123, %r108, %r107;
	shl.b32 	%r35, %r50, 2;
	add.s32 	%r109, %r119, %r10;
	shl.b32 	%r110, %r109, 2;
	add.s32 	%r122, %r108, %r110;
	neg.s32 	%r121, %r13;
$L__BB2_12:
	.pragma "nounroll";
	ld.shared.u32 	%r111, [%r122];
	ld.shared.u32 	%r112, [%r123];
	add.s32 	%r113, %r112, %r111;
	min.s32 	%r125, %r113, %r125;
	add.s32 	%r123, %r123, %r35;
	add.s32 	%r122, %r122, 4;
	add.s32 	%r121, %r121, 1;
	setp.ne.s32 	%p13, %r121, 0;
	@%p13 bra 	$L__BB2_12;
$L__BB2_13:
	st.global.u32 	[%rd2], %r125;
$L__BB2_14:
	ret;

}


// ===== COMPILED SASS (sm_100) =====

	.target	sm_100

	.elftype	@"ET_EXEC"


//--------------------- .note.nv.tkinfo           --------------------------
	.section	.note.nv.tkinfo,"",@"SHT_NOTE"
	.sectionflags	@"SHF_NOTE_NV_TKINFO"
	.tkinfo
        /*0018*/ 	.word	0x00000002
        /*0030*/ 	.string	""
        /*0030*/ 	.string	"ptxas"
        /*0030*/ 	.string	"Cuda compilation tools, release 13.0, V13.0.88"
        /*0030*/ 	.string	"Build cuda_13.0.r13.0/compiler.36424714_0"
        /*0030*/ 	.string	"-arch sm_100 -m 64 "



//--------------------- .note.nv.cuinfo           --------------------------
	.section	.note.nv.cuinfo,"",@"SHT_NOTE"
	.sectionflags	@"SHF_NOTE_NV_CUINFO"
        /*0018*/ 	.short	0x0002
        /*001a*/ 	.short	0x0064
        /*001c*/ 	.short	0x0082
	.zero		2


//--------------------- .nv.info                  --------------------------
	.section	.nv.info,"",@"SHT_CUDA_INFO"
	.align	4


	//----- nvinfo : EIATTR_REGCOUNT
	.align		4
        /*0000*/ 	.byte	0x04, 0x2f
        /*0002*/ 	.short	(.L_1 - .L_0)
	.align		4
.L_0:
        /*0004*/ 	.word	index@(_Z6phase1iiiPii)
        /*0008*/ 	.word	0x00000016


	//----- nvinfo : EIATTR_FRAME_SIZE
	.align		4
.L_1:
        /*000c*/ 	.byte	0x04, 0x11
        /*000e*/ 	.short	(.L_3 - .L_2)
	.align		4
.L_2:
        /*0010*/ 	.word	index@(_Z6phase1iiiPii)
        /*0014*/ 	.word	0x00000000


	//----- nvinfo : EIATTR_REGCOUNT
	.align		4
.L_3:
        /*0018*/ 	.byte	0x04, 0x2f
        /*001a*/ 	.short	(.L_5 - .L_4)
	.align		4
.L_4:
        /*001c*/ 	.word	index@(_Z6phase2iiiPii)
        /*0020*/ 	.word	0x00000018


	//----- nvinfo : EIATTR_FRAME_SIZE
	.align		4
.L_5:
        /*0024*/ 	.byte	0x04, 0x11
        /*0026*/ 	.short	(.L_7 - .L_6)
	.align		4
.L_6:
        /*0028*/ 	.word	index@(_Z6phase2iiiPii)
        /*002c*/ 	.word	0x00000000


	//----- nvinfo : EIATTR_REGCOUNT
	.align		4
.L_7:
        /*0030*/ 	.byte	0x04, 0x2f
        /*0032*/ 	.short	(.L_9 - .L_8)
	.align		4
.L_8:
        /*0034*/ 	.word	index@(_Z6phase3iiiPii)
        /*0038*/ 	.word	0x0000001a


	//----- nvinfo : EIATTR_FRAME_SIZE
	.align		4
.L_9:
        /*003c*/ 	.byte	0x04, 0x11
        /*003e*/ 	.short	(.L_11 - .L_10)
	.align		4
.L_10:
        /*0040*/ 	.word	index@(_Z6phase3iiiPii)
        /*0044*/ 	.word	0x00000000


	//----- nvinfo : EIATTR_MIN_STACK_SIZE
	.align		4
.L_11:
        /*0048*/ 	.byte	0x04, 0x12
        /*004a*/ 	.short	(.L_13 - .L_12)
	.align		4
.L_12:
        /*004c*/ 	.word	index@(_Z6phase3iiiPii)
        /*0050*/ 	.word	0x00000000


	//----- nvinfo : EIATTR_MIN_STACK_SIZE
	.align		4
.L_13:
        /*0054*/ 	.byte	0x04, 0x12
        /*0056*/ 	.short	(.L_15 - .L_14)
	.align		4
.L_14:
        /*0058*/ 	.word	index@(_Z6phase2iiiPii)
        /*005c*/ 	.word	0x00000000


	//----- nvinfo : EIATTR_MIN_STACK_SIZE
	.align		4
.L_15:
        /*0060*/ 	.byte	0x04, 0x12
        /*0062*/ 	.short	(.L_17 - .L_16)
	.align		4
.L_16:
        /*0064*/ 	.word	index@(_Z6phase1iiiPii)
        /*0068*/ 	.word	0x00000000
.L_17:


//--------------------- .nv.compat                --------------------------
	.section	.nv.compat,"",@"SHT_CUDA_COMPAT_INFO"
	.align	4
        /*0000*/ 	.byte	0x02, 0x09, 0x00, 0x00, 0x02, 0x02, 0x01, 0x00, 0x02, 0x05, 0x05, 0x00, 0x03, 0x07, 0x01, 0x01
        /*0010*/ 	.byte	0x02, 0x03, 0x00, 0x00, 0x02, 0x06, 0x01, 0x00, 0x04, 0x0b, 0x08, 0x00, 0x09, 0x00, 0x00, 0x00
        /*0020*/ 	.byte	0x00, 0x00, 0x00, 0x00


//--------------------- .nv.info._Z6phase3iiiPii  --------------------------
	.section	.nv.info._Z6phase3iiiPii,"",@"SHT_CUDA_INFO"
	.sectionflags	@""
	.align	4


	//----- nvinfo : EIATTR_CUDA_API_VERSION
	.align		4
        /*0000*/ 	.byte	0x04, 0x37
        /*0002*/ 	.short	(.L_19 - .L_18)
.L_18:
        /*0004*/ 	.word	0x00000082


	//----- nvinfo : EIATTR_KPARAM_INFO
	.align		4
.L_19:
        /*0008*/ 	.byte	0x04, 0x17
        /*000a*/ 	.short	(.L_21 - .L_20)
.L_20:
        /*000c*/ 	.word	0x00000000
        /*0010*/ 	.short	0x0004
        /*0012*/ 	.short	0x0018
        /*0014*/ 	.byte	0x00, 0xf0, 0x11, 0x00


	//----- nvinfo : EIATTR_KPARAM_INFO
	.align		4
.L_21:
        /*0018*/ 	.byte	0x04, 0x17
        /*001a*/ 	.short	(.L_23 - .L_22)
.L_22:
        /*001c*/ 	.word	0x00000000
        /*0020*/ 	.short	0x0003
        /*0022*/ 	.short	0x0010
        /*0024*/ 	.byte	0x00, 0xf5, 0x21, 0x00


	//----- nvinfo : EIATTR_KPARAM_INFO
	.align		4
.L_23:
        /*0028*/ 	.byte	0x04, 0x17
        /*002a*/ 	.short	(.L_25 - .L_24)
.L_24:
        /*002c*/ 	.word	0x00000000
        /*0030*/ 	.short	0x0002
        /*0032*/ 	.short	0x0008
        /*0034*/ 	.byte	0x00, 0xf0, 0x11, 0x00


	//----- nvinfo : EIATTR_KPARAM_INFO
	.align		4
.L_25:
        /*0038*/ 	.byte	0x04, 0x17
        /*003a*/ 	.short	(.L_27 - .L_26)
.L_26:
        /*003c*/ 	.word	0x00000000
        /*0040*/ 	.short	0x0001
        /*0042*/ 	.short	0x0004
        /*0044*/ 	.byte	0x00, 0xf0, 0x11, 0x00


	//----- nvinfo : EIATTR_KPARAM_INFO
	.align		4
.L_27:
        /*0048*/ 	.byte	0x04, 0x17
        /*004a*/ 	.short	(.L_29 - .L_28)
.L_28:
        /*004c*/ 	.word	0x00000000
        /*0050*/ 	.short	0x0000
        /*0052*/ 	.short	0x0000
        /*0054*/ 	.byte	0x00, 0xf0, 0x11, 0x00


	//----- nvinfo : EIATTR_SPARSE_MMA_MASK
	.align		4
.L_29:
        /*0058*/ 	.byte	0x03, 0x50
        /*005a*/ 	.short	0x0000


	//----- nvinfo : EIATTR_MAXREG_COUNT
	.align		4
        /*005c*/ 	.byte	0x03, 0x1b
        /*005e*/ 	.short	0x00ff


	//----- nvinfo : EIATTR_NUM_BARRIERS
	.align		4
        /*0060*/ 	.byte	0x02, 0x4c
        /*0062*/ 	.byte	0x01
	.zero		1


	//----- nvinfo : EIATTR_MERCURY_ISA_VERSION
	.align		4
        /*0064*/ 	.byte	0x03, 0x5f
        /*0066*/ 	.short	0x0101


	//----- nvinfo : EIATTR_VRC_CTA_INIT_COUNT
	.align		4
        /*0068*/ 	.byte	0x02, 0x4a
	.zero		1
	.zero		1


	//----- nvinfo : EIATTR_EXIT_INSTR_OFFSETS
	.align		4
        /*006c*/ 	.byte	0x04, 0x1c
        /*006e*/ 	.short	(.L_31 - .L_30)


	//   ....[0]....
.L_30:
        /*0070*/ 	.word	0x00000060


	//   ....[1]....
        /*0074*/ 	.word	0x00000310


	//   ....[2]....
        /*0078*/ 	.word	0x00000760


	//----- nvinfo : EIATTR_CBANK_PARAM_SIZE
	.align		4
.L_31:
        /*007c*/ 	.byte	0x03, 0x19
        /*007e*/ 	.short	0x001c


	//----- nvinfo : EIATTR_PARAM_CBANK
	.align		4
        /*0080*/ 	.byte	0x04, 0x0a
        /*0082*/ 	.short	(.L_33 - .L_32)
	.align		4
.L_32:
        /*0084*/ 	.word	index@(.nv.constant0._Z6phase3iiiPii)
        /*0088*/ 	.short	0x0380
        /*008a*/ 	.short	0x001c


	//----- nvinfo : EIATTR_SW_WAR
	.align		4
.L_33:
        /*008c*/ 	.byte	0x04, 0x36
        /*008e*/ 	.short	(.L_35 - .L_34)
.L_34:
        /*0090*/ 	.word	0x00000008
.L_35:


//--------------------- .nv.info._Z6phase2iiiPii  --------------------------
	.section	.nv.info._Z6phase2iiiPii,"",@"SHT_CUDA_INFO"
	.sectionflags	@""
	.align	4


	//----- nvinfo : EIATTR_CUDA_API_VERSION
	.align		4
        /*0000*/ 	.byte	0x04, 0x37
        /*0002*/ 	.short	(.L_37 - .L_36)
.L_36:
        /*0004*/ 	.word	0x00000082


	//----- nvinfo : EIATTR_KPARAM_INFO
	.align		4
.L_37:
        /*0008*/ 	.byte	0x04, 0x17
        /*000a*/ 	.short	(.L_39 - .L_38)
.L_38:
        /*000c*/ 	.word	0x00000000
        /*0010*/ 	.short	0x0004
        /*0012*/ 	.short	0x0018
        /*0014*/ 	.byte	0x00, 0xf0, 0x11, 0x00


	//----- nvinfo : EIATTR_KPARAM_INFO
	.align		4
.L_39:
        /*0018*/ 	.byte	0x04, 0x17
        /*001a*/ 	.short	(.L_41 - .L_40)
.L_40:
        /*001c*/ 	.word	0x00000000
        /*0020*/ 	.short	0x0003
        /*0022*/ 	.short	0x0010
        /*0024*/ 	.byte	0x00, 0xf5, 0x21, 0x00


	//----- nvinfo : EIATTR_KPARAM_INFO
	.align		4
.L_41:
        /*0028*/ 	.byte	0x04, 0x17
        /*002a*/ 	.short	(.L_43 - .L_42)
.L_42:
        /*002c*/ 	.word	0x00000000
        /*0030*/ 	.short	0x0002
        /*0032*/ 	.short	0x0008
        /*0034*/ 	.byte	0x00, 0xf0, 0x11, 0x00


	//----- nvinfo : EIATTR_KPARAM_INFO
	.align		4
.L_43:
        /*0038*/ 	.byte	0x04, 0x17
        /*003a*/ 	.short	(.L_45 - .L_44)
.L_44:
        /*003c*/ 	.word	0x00000000
        /*0040*/ 	.short	0x0001
        /*0042*/ 	.short	0x0004
        /*0044*/ 	.byte	0x00, 0xf0, 0x11, 0x00


	//----- nvinfo : EIATTR_KPARAM_INFO
	.align		4
.L_45:
        /*0048*/ 	.byte	0x04, 0x17
        /*004a*/ 	.short	(.L_47 - .L_46)
.L_46:
        /*004c*/ 	.word	0x00000000
        /*0050*/ 	.short	0x0000
        /*0052*/ 	.short	0x0000
        /*0054*/ 	.byte	0x00, 0xf0, 0x11, 0x00


	//----- nvinfo : EIATTR_SPARSE_MMA_MASK
	.align		4
.L_47:
        /*0058*/ 	.byte	0x03, 0x50
        /*005a*/ 	.short	0x0000


	//----- nvinfo : EIATTR_MAXREG_COUNT
	.align		4
        /*005c*/ 	.byte	0x03, 0x1b
        /*005e*/ 	.short	0x00ff


	//----- nvinfo : EIATTR_NUM_BARRIERS
	.align		4
        /*0060*/ 	.byte	0x02, 0x4c
        /*0062*/ 	.byte	0x01
	.zero		1


	//----- nvinfo : EIATTR_MERCURY_ISA_VERSION
	.align		4
        /*0064*/ 	.byte	0x03, 0x5f
        /*0066*/ 	.short	0x0101


	//----- nvinfo : EIATTR_VRC_CTA_INIT_COUNT
	.align		4
        /*0068*/ 	.byte	0x02, 0x4a
	.zero		1
	.zero		1


	//----- nvinfo : EIATTR_EXIT_INSTR_OFFSETS
	.align		4
        /*006c*/ 	.byte	0x04, 0x1c
        /*006e*/ 	.short	(.L_49 - .L_48)


	//   ....[0]....
.L_48:
        /*0070*/ 	.word	0x00000040


	//   ....[1]....
        /*0074*/ 	.word	0x00000230


	//   ....[2]....
        /*0078*/ 	.word	0x00002e60


	//----- nvinfo : EIATTR_CBANK_PARAM_SIZE
	.align		4
.L_49:
        /*007c*/ 	.byte	0x03, 0x19
        /*007e*/ 	.short	0x001c


	//----- nvinfo : EIATTR_PARAM_CBANK
	.align		4
        /*0080*/ 	.byte	0x04, 0x0a
        /*0082*/ 	.short	(.L_51 - .L_50)
	.align		4
.L_50:
        /*0084*/ 	.word	index@(.nv.constant0._Z6phase2iiiPii)
        /*0088*/ 	.short	0x0380
        /*008a*/ 	.short	0x001c


	//----- nvinfo : EIATTR_SW_WAR
	.align		4
.L_51:
        /*008c*/ 	.byte	0x04, 0x36
        /*008e*/ 	.short	(.L_53 - .L_52)
.L_52:
        /*0090*/ 	.word	0x00000008
.L_53:


//--------------------- .nv.info._Z6phase1iiiPii  --------------------------
	.section	.nv.info._Z6phase1iiiPii,"",@"SHT_CUDA_INFO"
	.sectionflags	@""
	.align	4


	//----- nvinfo : EIATTR_CUDA_API_VERSION
	.align		4
        /*0000*/ 	.byte	0x04, 0x37
        /*0002*/ 	.short	(.L_55 - .L_54)
.L_54:
        /*0004*/ 	.word	0x00000082


	//----- nvinfo : EIATTR_KPARAM_INFO
	.align		4
.L_55:
        /*0008*/ 	.byte	0x04, 0x17
        /*000a*/ 	.short	(.L_57 - .L_56)
.L_56:
        /*000c*/ 	.word	0x00000000
        /*0010*/ 	.short	0x0004
        /*0012*/ 	.short	0x0018
        /*0014*/ 	.byte	0x00, 0xf0, 0x11, 0x00


	//----- nvinfo : EIATTR_KPARAM_INFO
	.align		4
.L_57:
        /*0018*/ 	.byte	0x04, 0x17
        /*001a*/ 	.short	(.L_59 - .L_58)
.L_58:
        /*001c*/ 	.word	0x00000000
        /*0020*/ 	.short	0x0003
        /*0022*/ 	.short	0x0010
        /*0024*/ 	.byte	0x00, 0xf5, 0x21, 0x00


	//----- nvinfo : EIATTR_KPARAM_INFO
	.align		4
.L_59:
        /*0028*/ 	.byte	0x04, 0x17
        /*002a*/ 	.short	(.L_61 - .L_60)
.L_60:
        /*002c*/ 	.word	0x00000000
        /*0030*/ 	.short	0x0002
        /*0032*/ 	.short	0x0008
        /*0034*/ 	.byte	0x00, 0xf0, 0x11, 0x00


	//----- nvinfo : EIATTR_KPARAM_INFO
	.align		4
.L_61:
        /*0038*/ 	.byte	0x04, 0x17
        /*003a*/ 	.short	(.L_63 - .L_62)
.L_62:
        /*003c*/ 	.word	0x00000000
        /*0040*/ 	.short	0x0001
        /*0042*/ 	.short	0x0004
        /*0044*/ 	.byte	0x00, 0xf0, 0x11, 0x00


	//----- nvinfo : EIATTR_KPARAM_INFO
	.align		4
.L_63:
        /*0048*/ 	.byte	0x04, 0x17
        /*004a*/ 	.short	(.L_65 - .L_64)
.L_64:
        /*004c*/ 	.word	0x00000000
        /*0050*/ 	.short	0x0000
        /*0052*/ 	.short	0x0000
        /*0054*/ 	.byte	0x00, 0xf0, 0x11, 0x00


	//----- nvinfo : EIATTR_SPARSE_MMA_MASK
	.align		4
.L_65:
        /*0058*/ 	.byte	0x03, 0x50
        /*005a*/ 	.short	0x0000


	//----- nvinfo : EIATTR_MAXREG_COUNT
	.align		4
        /*005c*/ 	.byte	0x03, 0x1b
        /*005e*/ 	.short	0x00ff


	//----- nvinfo : EIATTR_NUM_BARRIERS
	.align		4
        /*0060*/ 	.byte	0x02, 0x4c
        /*0062*/ 	.byte	0x01
	.zero		1


	//----- nvinfo : EIATTR_MERCURY_ISA_VERSION
	.align		4
        /*0064*/ 	.byte	0x03, 0x5f
        /*0066*/ 	.short	0x0101


	//----- nvinfo : EIATTR_VRC_CTA_INIT_COUNT
	.align		4
        /*0068*/ 	.byte	0x02, 0x4a
	.zero		1
	.zero		1


	//----- nvinfo : EIATTR_EXIT_INSTR_OFFSETS
	.align		4
        /*006c*/ 	.byte	0x04, 0x1c
        /*006e*/ 	.short	(.L_67 - .L_66)


	//   ....[0]....
.L_66:
        /*0070*/ 	.word	0x00000660


	//----- nvinfo : EIATTR_CBANK_PARAM_SIZE
	.align		4
.L_67:
        /*0074*/ 	.byte	0x03, 0x19
        /*0076*/ 	.short	0x001c


	//----- nvinfo : EIATTR_PARAM_CBANK
	.align		4
        /*0078*/ 	.byte	0x04, 0x0a
        /*007a*/ 	.short	(.L_69 - .L_68)
	.align		4
.L_68:
        /*007c*/ 	.word	index@(.nv.constant0._Z6phase1iiiPii)
        /*0080*/ 	.short	0x0380
        /*0082*/ 	.short	0x001c


	//----- nvinfo : EIATTR_SW_WAR
	.align		4
.L_69:
        /*0084*/ 	.byte	0x04, 0x36
        /*0086*/ 	.short	(.L_71 - .L_70)
.L_70:
        /*0088*/ 	.word	0x00000008
.L_71:


//--------------------- .nv.callgraph             --------------------------
	.section	.nv.callgraph,"",@"SHT_CUDA_CALLGRAPH"
	.align	4
	.sectionentsize	8
	.align		4
        /*0000*/ 	.word	0x00000000
	.align		4
        /*0004*/ 	.word	0xffffffff
	.align		4
        /*0008*/ 	.word	0x00000000
	.align		4
        /*000c*/ 	.word	0xfffffffe
	.align		4
        /*0010*/ 	.word	0x00000000
	.align		4
        /*0014*/ 	.word	0xfffffffd
	.align		4
        /*0018*/ 	.word	0x00000000
	.align		4
        /*001c*/ 	.word	0xfffffffc


//--------------------- .text._Z6phase3iiiPii     --------------------------
	.section	.text._Z6phase3iiiPii,"ax",@progbits
	.align	128
        .global         _Z6phase3iiiPii
        .type           _Z6phase3iiiPii,@function
        .size           _Z6phase3iiiPii,(.L_x_31 - _Z6phase3iiiPii)
        .other          _Z6phase3iiiPii,@"STO_CUDA_ENTRY STV_DEFAULT"
_Z6phase3iiiPii:
.text._Z6phase3iiiPii:
[----:B------:R-:W-:Y:S08]  /*0000*/  LDC R1, c[0x0][0x37c] ;  /* 0x0000df00ff017b82 */ /* 0x000ff00000000800 */
[----:B------:R-:W0:Y:S08]  /*0010*/  S2UR UR5, SR_CTAID.Y ;  /* 0x00000000000579c3 */ /* 0x000e300000002600 */
[----:B------:R-:W0:Y:S08]  /*0020*/  LDC R2, c[0x0][0x380] ;  /* 0x0000e000ff027b82 */ /* 0x000e300000000800 */
[----:B------:R-:W1:Y:S01]  /*0030*/  S2UR UR4, SR_CTAID.X ;  /* 0x00000000000479c3 */ /* 0x000e620000002500 */
[----:B0-----:R-:W-:-:S04]  /*0040*/  ISETP.NE.AND P0, PT, R2, UR5, PT ;  /* 0x0000000502007c0c */ /* 0x001fc8000bf05270 */
[----:B-1----:R-:W-:-:S13]  /*0050*/  ISETP.EQ.OR P0, PT, R2, UR4, !P0 ;  /* 0x0000000402007c0c */ /* 0x002fda000c702670 */
[----:B------:R-:W-:Y:S05]  /*0060*/  @P0 EXIT ;  /* 0x000000000000094d */ /* 0x000fea0003800000 */
[----:B------:R-:W0:Y:S01]  /*0070*/  S2R R6, SR_TID.Y ;  /* 0x0000000000067919 */ /* 0x000e220000002200 */
[----:B------:R-:W1:Y:S01]  /*0080*/  LDC R5, c[0x0][0x398] ;  /* 0x0000e600ff057b82 */ /* 0x000e620000000800 */
[----:B------:R-:W2:Y:S01]  /*0090*/  LDCU.64 UR6, c[0x0][0x358] ;  /* 0x00006b00ff0677ac */ /* 0x000ea20008000a00 */
[----:B------:R-:W3:Y:S06]  /*00a0*/  S2R R0, SR_TID.X ;  /* 0x0000000000007919 */ /* 0x000eec0000002100 */
[----:B------:R-:W4:Y:S01]  /*00b0*/  LDC R4, c[0x0][0x384] ;  /* 0x0000e100ff047b82 */ /* 0x000f220000000800 */
[----:B-1----:R-:W-:-:S02]  /*00c0*/  IMAD R7, R2, R5, RZ ;  /* 0x0000000502077224 */ /* 0x002fc400078e02ff */
[--C-:B0-----:R-:W-:Y:S02]  /*00d0*/  IMAD R2, R5, UR5, R6.reuse ;  /* 0x0000000505027c24 */ /* 0x101fe4000f8e0206 */
[C---:B------:R-:W-:Y:S02]  /*00e0*/  IMAD.IADD R12, R7.reuse, 0x1, R6 ;  /* 0x00000001070c7824 */ /* 0x040fe400078e0206 */
[--C-:B---3--:R-:W-:Y:S02]  /*00f0*/  IMAD.IADD R13, R7, 0x1, R0.reuse ;  /* 0x00000001070d7824 */ /* 0x108fe400078e0200 */
[----:B------:R-:W-:-:S03]  /*0100*/  IMAD R3, R5, UR4, R0 ;  /* 0x0000000405037c24 */ /* 0x000fc6000f8e0200 */
[----:B------:R-:W-:Y:S02]  /*0110*/  VIMNMX R9, PT, PT, R2, R13, !PT ;  /* 0x0000000d02097248 */ /* 0x000fe40007fe0100 */
[----:B------:R-:W-:Y:S02]  /*0120*/  VIMNMX R11, PT, PT, R3, R12, !PT ;  /* 0x0000000c030b7248 */ /* 0x000fe40007fe0100 */
[-C--:B----4-:R-:W-:Y:S02]  /*0130*/  ISETP.GE.AND P0, PT, R9, R4.reuse, PT ;  /* 0x000000040900720c */ /* 0x090fe40003f06270 */
[----:B------:R-:W-:-:S11]  /*0140*/  ISETP.GE.AND P1, PT, R11, R4, PT ;  /* 0x000000040b00720c */ /* 0x000fd60003f26270 */
[----:B------:R-:W0:Y:S08]  /*0150*/  @!P0 LDC R14, c[0x0][0x388] ;  /* 0x0000e200ff0e8b82 */ /* 0x000e300000000800 */
[----:B------:R-:W1:Y:S08]  /*0160*/  @!P1 LDC R15, c[0x0][0x388] ;  /* 0x0000e200ff0f9b82 */ /* 0x000e700000000800 */
[----:B------:R-:W3:Y:S08]  /*0170*/  @!P0 LDC.64 R10, c[0x0][0x390] ;  /* 0x0000e400ff0a8b82 */ /* 0x000ef00000000a00 */
[----:B------:R-:W4:Y:S01]  /*0180*/  @!P1 LDC.64 R8, c[0x0][0x390] ;  /* 0x0000e400ff089b82 */ /* 0x000f220000000a00 */
[----:B0-----:R-:W-:-:S02]  /*0190*/  @!P0 IMAD R13, R2, R14, R13 ;  /* 0x0000000e020d8224 */ /* 0x001fc400078e020d */
[----:B-1----:R-:W-:Y:S02]  /*01a0*/  @!P1 IMAD R15, R12, R15, R3 ;  /* 0x0000000f0c0f9224 */ /* 0x002fe400078e0203 */
[----:B---3--:R-:W-:-:S06]  /*01b0*/  @!P0 IMAD.WIDE R10, R13, 0x4, R10 ;  /* 0x000000040d0a8825 */ /* 0x008fcc00078e020a */
[----:B--2---:R0:W2:Y:S01]  /*01c0*/  @!P0 LDG.E R10, desc[UR6][R10.64] ;  /* 0x000000060a0a8981 */ /* 0x0040a2000c1e1900 */
[----:B----4-:R-:W-:-:S06]  /*01d0*/  @!P1 IMAD.WIDE R12, R15, 0x4, R8 ;  /* 0x000000040f0c9825 */ /* 0x010fcc00078e0208 */
[----:B------:R-:W3:Y:S01]  /*01e0*/  @!P1 LDG.E R12, desc[UR6][R12.64] ;  /* 0x000000060c0c9981 */ /* 0x000ee2000c1e1900 */
[----:B------:R-:W1:Y:S01]  /*01f0*/  @!P1 S2R R17, SR_CgaCtaId ;  /* 0x0000000000119919 */ /* 0x000e620000008800 */
[----:B------:R-:W4:Y:S01]  /*0200*/  @!P0 S2R R15, SR_CgaCtaId ;  /* 0x00000000000f8919 */ /* 0x000f220000008800 */
[----:B------:R-:W-:Y:S01]  /*0210*/  @!P1 MOV R14, 0x400 ;  /* 0x00000400000e9802 */ /* 0x000fe20000000f00 */
[-C--:B------:R-:W-:Y:S01]  /*0220*/  IMAD R9, R6, R5.reuse, RZ ;  /* 0x0000000506097224 */ /* 0x080fe200078e02ff */
[----:B------:R-:W-:Y:S01]  /*0230*/  @!P0 MOV R8, 0x400 ;  /* 0x0000040000088802 */ /* 0x000fe20000000f00 */
[----:B------:R-:W-:Y:S01]  /*0240*/  IMAD R6, R5, R5, RZ ;  /* 0x0000000505067224 */ /* 0x000fe200078e02ff */
[----:B-1----:R-:W-:Y:S01]  /*0250*/  @!P1 LEA R19, R17, R14, 0x18 ;  /* 0x0000000e11139211 */ /* 0x002fe200078ec0ff */
[--C-:B------:R-:W-:Y:S01]  /*0260*/  @!P1 IMAD.IADD R14, R9, 0x1, R0.reuse ;  /* 0x00000001090e9824 */ /* 0x100fe200078e0200 */
[----:B----4-:R-:W-:Y:S01]  /*0270*/  @!P0 LEA R15, R15, R8, 0x18 ;  /* 0x000000080f0f8211 */ /* 0x010fe200078ec0ff */
[----:B------:R-:W-:-:S02]  /*0280*/  @!P0 IMAD.IADD R8, R9, 0x1, R0 ;  /* 0x0000000109088824 */ /* 0x000fc400078e0200 */
[----:B0-----:R-:W-:Y:S02]  /*0290*/  @!P1 IMAD R11, R6, 0x4, R19 ;  /* 0x00000004060b9824 */ /* 0x001fe400078e0213 */
[----:B------:R-:W-:Y:S02]  /*02a0*/  @!P0 IMAD R15, R8, 0x4, R15 ;  /* 0x00000004080f8824 */ /* 0x000fe400078e020f */
[----:B------:R-:W-:Y:S01]  /*02b0*/  @!P1 IMAD R11, R14, 0x4, R11 ;  /* 0x000000040e0b9824 */ /* 0x000fe200078e020b */
[----:B------:R-:W-:-:S04]  /*02c0*/  VIMNMX R17, PT, PT, R2, R3, !PT ;  /* 0x0000000302117248 */ /* 0x000fc80007fe0100 */
[----:B------:R-:W-:Y:S01]  /*02d0*/  ISETP.GE.AND P2, PT, R17, R4, PT ;  /* 0x000000041100720c */ /* 0x000fe20003f46270 */
[----:B--2---:R0:W-:Y:S04]  /*02e0*/  @!P0 STS [R15], R10 ;  /* 0x0000000a0f008388 */ /* 0x0041e80000000800 */
[----:B---3--:R0:W-:Y:S01]  /*02f0*/  @!P1 STS [R11], R12 ;  /* 0x0000000c0b009388 */ /* 0x0081e20000000800 */
[----:B------:R-:W-:Y:S07]  /*0300*/  BAR.SYNC.DEFER_BLOCKING 0x0 ;  /* 0x0000000000007b1d */ /* 0x000fee0000010000 */
[----:B------:R-:W-:Y:S05]  /*0310*/  @P2 EXIT ;  /* 0x000000000000294d */ /* 0x000fea0003800000 */
[----:B0-----:R-:W0:Y:S01]  /*0320*/  LDC.64 R10, c[0x0][0x390] ;  /* 0x0000e400ff0a7b82 */ /* 0x001e220000000a00 */
[----:B------:R-:W1:Y:S02]  /*0330*/  LDCU UR4, c[0x0][0x388] ;  /* 0x00007100ff0477ac */ /* 0x000e640008000800 */
[----:B-1----:R-:W-:-:S04]  /*0340*/  IMAD R3, R2, UR4, R3 ;  /* 0x0000000402037c24 */ /* 0x002fc8000f8e0203 */
[----:B0-----:R-:W-:-:S05]  /*0350*/  IMAD.WIDE R2, R3, 0x4, R10 ;  /* 0x0000000403027825 */ /* 0x001fca00078e020a */
[----:B------:R0:W5:Y:S01]  /*0360*/  LDG.E R11, desc[UR6][R2.64] ;  /* 0x00000006020b7981 */ /* 0x000162000c1e1900 */
[----:B------:R-:W-:-:S04]  /*0370*/  ISETP.GE.AND P0, PT, R7, R4, PT ;  /* 0x000000040700720c */ /* 0x000fc80003f06270 */
[----:B------:R-:W-:-:S13]  /*0380*/  ISETP.LT.OR P0, PT, R5, 0x1, P0 ;  /* 0x000000010500780c */ /* 0x000fda0000701670 */
[----:B0-----:R-:W-:Y:S05]  /*0390*/  @P0 BRA `(.L_x_0) ;  /* 0x0000000000ec0947 */ /* 0x001fea0003800000 */
[----:B------:R-:W-:Y:S02]  /*03a0*/  LOP3.LUT R7, RZ, R7, RZ, 0x33, !PT ;  /* 0x00000007ff077212 */ /* 0x000fe400078e33ff */
[----:B------:R-:W-:-:S04]  /*03b0*/  IADD3 R8, PT, PT, R5, -0x1, RZ ;  /* 0xffffffff05087810 */ /* 0x000fc80007ffe0ff */
[----:B------:R-:W-:Y:S01]  /*03c0*/  VIADDMNMX.U32 R7, R7, R4, R8, PT ;  /* 0x0000000407077246 */ /* 0x000fe20003800008 */
[----:B------:R-:W-:-:S03]  /*03d0*/  IMAD.MOV.U32 R8, RZ, RZ, RZ ;  /* 0x000000ffff087224 */ /* 0x000fc600078e00ff */
[C---:B------:R-:W-:Y:S01]  /*03e0*/  ISETP.GE.U32.AND P0, PT, R7.reuse, 0x3, PT ;  /* 0x000000030700780c */ /* 0x040fe20003f06070 */
[----:B------:R-:W-:-:S05]  /*03f0*/  VIADD R10, R7, 0x1 ;  /* 0x00000001070a7836 */ /* 0x000fca0000000000 */
[----:B------:R-:W-:-:S04]  /*0400*/  LOP3.LUT R4, R10, 0x3, RZ, 0xc0, !PT ;  /* 0x000000030a047812 */ /* 0x000fc800078ec0ff */
[----:B------:R-:W-:-:S03]  /*0410*/  ISETP.NE.AND P1, PT, R4, RZ, PT ;  /* 0x000000ff0400720c */ /* 0x000fc60003f25270 */
[----:B------:R-:W-:Y:S10]  /*0420*/  @!P0 BRA `(.L_x_1) ;  /* 0x0000000000808947 */ /* 0x000ff40003800000 */
[----:B------:R-:W0:Y:S01]  /*0430*/  S2UR UR5, SR_CgaCtaId ;  /* 0x00000000000579c3 */ /* 0x000e220000008800 */
[----:B------:R-:W-:Y:S01]  /*0440*/  UMOV UR4, 0x400 ;  /* 0x0000040000047882 */ /* 0x000fe20000000000 */
[----:B------:R-:W-:Y:S02]  /*0450*/  LOP3.LUT R8, R10, 0xfffffffc, RZ, 0xc0, !PT ;  /* 0xfffffffc0a087812 */ /* 0x000fe400078ec0ff */
[C---:B------:R-:W-:Y:S02]  /*0460*/  LEA R10, R5.reuse, 0x4, 0x2 ;  /* 0x00000004050a7811 */ /* 0x040fe400078e10ff */
[C---:B------:R-:W-:Y:S01]  /*0470*/  LEA R12, R5.reuse, 0x8, 0x2 ;  /* 0x00000008050c7811 */ /* 0x040fe200078e10ff */
[----:B------:R-:W-:Y:S01]  /*0480*/  IMAD.MOV R7, RZ, RZ, -R8 ;  /* 0x000000ffff077224 */ /* 0x000fe200078e0a08 */
[----:B------:R-:W-:Y:S01]  /*0490*/  LEA R14, R5, 0xc, 0x2 ;  /* 0x0000000c050e7811 */ /* 0x000fe200078e10ff */
[----:B0-----:R-:W-:-:S06]  /*04a0*/  ULEA UR4, UR5, UR4, 0x18 ;  /* 0x0000000405047291 */ /* 0x001fcc000f8ec0ff */
[----:B------:R-:W-:Y:S02]  /*04b0*/  LEA R15, R9, UR4, 0x2 ;  /* 0x00000004090f7c11 */ /* 0x000fe4000f8e10ff */
[----:B------:R-:W-:-:S03]  /*04c0*/  LEA R13, R0, UR4, 0x2 ;  /* 0x00000004000d7c11 */ /* 0x000fc6000f8e10ff */
[----:B------:R-:W-:-:S07]  /*04d0*/  VIADD R15, R15, 0x8 ;  /* 0x000000080f0f7836 */ /* 0x000fce0000000000 */
.L_x_2:
[--C-:B------:R-:W-:Y:S01]  /*04e0*/  IMAD R17, R6, 0x4, R13.reuse ;  /* 0x0000000406117824 */ /* 0x100fe200078e020d */
[----:B------:R-:W-:Y:S01]  /*04f0*/  LDS R16, [R15+-0x8] ;  /* 0xfffff8000f107984 */ /* 0x000fe20000000800 */
[-CC-:B------:R-:W-:Y:S01]  /*0500*/  IMAD R18, R10, R5.reuse, R13.reuse ;  /* 0x000000050a127224 */ /* 0x180fe200078e020d */
[----:B------:R-:W-:Y:S01]  /*0510*/  IADD3 R7, PT, PT, R7, 0x4, RZ ;  /* 0x0000000407077810 */ /* 0x000fe20007ffe0ff */
[-CC-:B------:R-:W-:Y:S01]  /*0520*/  IMAD R20, R12, R5.reuse, R13.reuse ;  /* 0x000000050c147224 */ /* 0x180fe200078e020d */
[----:B------:R-:W-:Y:S01]  /*0530*/  LDS R19, [R15+-0x4] ;  /* 0xfffffc000f137984 */ /* 0x000fe20000000800 */
[--C-:B------:R-:W-:Y:S01]  /*0540*/  IMAD R22, R14, R5, R13.reuse ;  /* 0x000000050e167224 */ /* 0x100fe200078e020d */
[----:B------:R-:W-:Y:S01]  /*0550*/  ISETP.NE.AND P0, PT, R7, RZ, PT ;  /* 0x000000ff0700720c */ /* 0x000fe20003f05270 */
[----:B------:R-:W-:Y:S01]  /*0560*/  IMAD R13, R5, 0x10, R13 ;  /* 0x00000010050d7824 */ /* 0x000fe200078e020d */
[----:B------:R-:W0:Y:S04]  /*0570*/  LDS R17, [R17] ;  /* 0x0000000011117984 */ /* 0x000e280000000800 */
[----:B------:R-:W1:Y:S04]  /*0580*/  LDS R18, [R18] ;  /* 0x0000000012127984 */ /* 0x000e680000000800 */
[----:B------:R-:W-:Y:S04]  /*0590*/  LDS R21, [R15] ;  /* 0x000000000f157984 */ /* 0x000fe80000000800 */
[----:B------:R-:W2:Y:S04]  /*05a0*/  LDS R20, [R20] ;  /* 0x0000000014147984 */ /* 0x000ea80000000800 */
[----:B------:R3:W-:Y:S04]  /*05b0*/  LDS R23, [R15+0x4] ;  /* 0x000004000f177984 */ /* 0x0007e80000000800 */
[----:B------:R-:W4:Y:S01]  /*05c0*/  LDS R22, [R22] ;  /* 0x0000000016167984 */ /* 0x000f220000000800 */
[----:B---3--:R-:W-:Y:S01]  /*05d0*/  VIADD R15, R15, 0x10 ;  /* 0x000000100f0f7836 */ /* 0x008fe20000000000 */
[----:B0----5:R-:W-:-:S04]  /*05e0*/  VIADDMNMX R16, R17, R16, R11, PT ;  /* 0x0000001011107246 */ /* 0x021fc8000380010b */
[----:B-1----:R-:W-:-:S04]  /*05f0*/  VIADDMNMX R16, R18, R19, R16, PT ;  /* 0x0000001312107246 */ /* 0x002fc80003800110 */
[----:B--2---:R-:W-:-:S04]  /*0600*/  VIADDMNMX R16, R20, R21, R16, PT ;  /* 0x0000001514107246 */ /* 0x004fc80003800110 */
[----:B----4-:R-:W-:Y:S01]  /*0610*/  VIADDMNMX R11, R22, R23, R16, PT ;  /* 0x00000017160b7246 */ /* 0x010fe20003800110 */
[----:B------:R-:W-:Y:S06]  /*0620*/  @P0 BRA `(.L_x_2) ;  /* 0xfffffffc00ac0947 */ /* 0x000fec000383ffff */
.L_x_1:
[----:B------:R-:W-:Y:S05]  /*0630*/  @!P1 BRA `(.L_x_0) ;  /* 0x0000000000449947 */ /* 0x000fea0003800000 */
[----:B------:R-:W0:Y:S01]  /*0640*/  S2UR UR5, SR_CgaCtaId ;  /* 0x00000000000579c3 */ /* 0x000e220000008800 */
[----:B------:R-:W-:Y:S01]  /*0650*/  IMAD R7, R8, R5, R0 ;  /* 0x0000000508077224 */ /* 0x000fe200078e0200 */
[----:B------:R-:W-:Y:S01]  /*0660*/  UMOV UR4, 0x400 ;  /* 0x0000040000047882 */ /* 0x000fe20000000000 */
[----:B------:R-:W-:Y:S01]  /*0670*/  IMAD.IADD R8, R9, 0x1, R8 ;  /* 0x0000000109087824 */ /* 0x000fe200078e0208 */
[----:B------:R-:W-:Y:S01]  /*0680*/  IADD3 R4, PT, PT, -R4, RZ, RZ ;  /* 0x000000ff04047210 */ /* 0x000fe20007ffe1ff */
[----:B------:R-:W-:Y:S01]  /*0690*/  IMAD.IADD R7, R7, 0x1, R6 ;  /* 0x0000000107077824 */ /* 0x000fe200078e0206 */
[----:B0-----:R-:W-:-:S06]  /*06a0*/  ULEA UR4, UR5, UR4, 0x18 ;  /* 0x0000000405047291 */ /* 0x001fcc000f8ec0ff */
[----:B------:R-:W-:Y:S02]  /*06b0*/  LEA R0, R7, UR4, 0x2 ;  /* 0x0000000407007c11 */ /* 0x000fe4000f8e10ff */
[----:B------:R-:W-:-:S07]  /*06c0*/  LEA R8, R8, UR4, 0x2 ;  /* 0x0000000408087c11 */ /* 0x000fce000f8e10ff */
.L_x_3:
[----:B------:R0:W-:Y:S01]  /*06d0*/  LDS R6, [R8] ;  /* 0x0000000008067984 */ /* 0x0001e20000000800 */
[----:B------:R-:W-:-:S03]  /*06e0*/  VIADD R4, R4, 0x1 ;  /* 0x0000000104047836 */ /* 0x000fc60000000000 */
[----:B------:R1:W2:Y:S02]  /*06f0*/  LDS R7, [R0] ;  /* 0x0000000000077984 */ /* 0x0002a40000000800 */
[----:B------:R-:W-:Y:S01]  /*0700*/  ISETP.NE.AND P0, PT, R4, RZ, PT ;  /* 0x000000ff0400720c */ /* 0x000fe20003f05270 */
[----:B0-----:R-:W-:Y:S02]  /*0710*/  VIADD R8, R8, 0x4 ;  /* 0x0000000408087836 */ /* 0x001fe40000000000 */
[----:B-1----:R-:W-:Y:S01]  /*0720*/  IMAD R0, R5, 0x4, R0 ;  /* 0x0000000405007824 */ /* 0x002fe200078e0200 */
[----:B--2--5:R-:W-:-:S09]  /*0730*/  VIADDMNMX R11, R7, R6, R11, PT ;  /* 0x00000006070b7246 */ /* 0x024fd2000380010b */
[----:B------:R-:W-:Y:S05]  /*0740*/  @P0 BRA `(.L_x_3) ;  /* 0xfffffffc00e00947 */ /* 0x000fea000383ffff */
.L_x_0:
[----:B-----5:R-:W-:Y:S01]  /*0750*/  STG.E desc[UR6][R2.64], R11 ;  /* 0x0000000b02007986 */ /* 0x020fe2000c101906 */
[----:B------:R-:W-:Y:S05]  /*0760*/  EXIT ;  /* 0x000000000000794d */ /* 0x000fea0003800000 */
.L_x_4:
[----:B------:R-:W-:-:S00]  /*0770*/  BRA `(.L_x_4) ;  /* 0xfffffffc00fc7947 */ /* 0x000fc0000383ffff */
[----:B------:R-:W-:-:S00]  /*0780*/  NOP ;  /* 0x0000000000007918 */ /* 0x000fc00000000000 */
[----:B------:R-:W-:-:S00]  /*0790*/  NOP ;  /* 0x0000000000007918 */ /* 0x000fc00000000000 */
[----:B------:R-:W-:-:S00]  /*07a0*/  NOP ;  /* 0x0000000000007918 */ /* 0x000fc00000000000 */
[----:B------:R-:W-:-:S00]  /*07b0*/  NOP ;  /* 0x0000000000007918 */ /* 0x000fc00000000000 */
[----:B------:R-:W-:-:S00]  /*07c0*/  NOP ;  /* 0x0000000000007918 */ /* 0x000fc00000000000 */
[----:B------:R-:W-:-:S00]  /*07d0*/  NOP ;  /* 0x0000000000007918 */ /* 0x000fc00000000000 */
[----:B------:R-:W-:-:S00]  /*07e0*/  NOP ;  /* 0x0000000000007918 */ /* 0x000fc00000000000 */
[----:B------:R-:W-:-:S00]  /*07f0*/  NOP ;  /* 0x0000000000007918 */ /* 0x000fc00000000000 */
.L_x_31:


//--------------------- .text._Z6phase2iiiPii     --------------------------
	.section	.text._Z6phase2iiiPii,"ax",@progbits
	.align	128
        .global         _Z6phase2iiiPii
        .type           _Z6phase2iiiPii,@function
        .size           _Z6phase2iiiPii,(.L_x_32 - _Z6phase2iiiPii)
        .other          _Z6phase2iiiPii,@"STO_CUDA_ENTRY STV_DEFAULT"
_Z6phase2iiiPii:
.text._Z6phase2iiiPii:
[----:B------:R-:W-:Y:S08]  /*0000*/  LDC R1, c[0x0][0x37c] ;  /* 0x0000df00ff017b82 */ /* 0x000ff00000000800 */
[----:B------:R-:W0:Y:S08]  /*0010*/  S2UR UR4, SR_CTAID.X ;  /* 0x00000000000479c3 */ /* 0x000e300000002500 */
[----:B------:R-:W0:Y:S02]  /*0020*/  LDC R9, c[0x0][0x380] ;  /* 0x0000e000ff097b82 */ /* 0x000e240000000800 */
[----:B0-----:R-:W-:-:S13]  /*0030*/  ISETP.NE.AND P0, PT, R9, UR4, PT ;  /* 0x0000000409007c0c */ /* 0x001fda000bf05270 */
[----:B------:R-:W-:Y:S05]  /*0040*/  @!P0 EXIT ;  /* 0x000000000000894d */ /* 0x000fea0003800000 */
[----:B------:R-:W0:Y:S01]  /*0050*/  S2R R6, SR_TID.Y ;  /* 0x0000000000067919 */ /* 0x000e220000002200 */
[----:B------:R-:W1:Y:S01]  /*0060*/  LDCU UR10, c[0x0][0x398] ;  /* 0x00007300ff0a77ac */ /* 0x000e620008000800 */
[----:B------:R-:W2:Y:S01]  /*0070*/  LDC R8, c[0x0][0x384] ;  /* 0x0000e100ff087b82 */ /* 0x000ea20000000800 */
[----:B------:R-:W3:Y:S01]  /*0080*/  S2R R0, SR_TID.X ;  /* 0x0000000000007919 */ /* 0x000ee20000002100 */
[----:B------:R-:W4:Y:S01]  /*0090*/  LDCU.64 UR8, c[0x0][0x358] ;  /* 0x00006b00ff0877ac */ /* 0x000f220008000a00 */
[----:B-1----:R-:W-:-:S04]  /*00a0*/  IMAD R9, R9, UR10, RZ ;  /* 0x0000000a09097c24 */ /* 0x002fc8000f8e02ff */
[C---:B0-----:R-:W-:Y:S02]  /*00b0*/  IMAD.IADD R4, R9.reuse, 0x1, R6 ;  /* 0x0000000109047824 */ /* 0x041fe400078e0206 */
[----:B---3--:R-:W-:-:S05]  /*00c0*/  IMAD.IADD R5, R9, 0x1, R0 ;  /* 0x0000000109057824 */ /* 0x008fca00078e0200 */
[----:B------:R-:W-:-:S04]  /*00d0*/  VIMNMX R3, PT, PT, R4, R5, !PT ;  /* 0x0000000504037248 */ /* 0x000fc80007fe0100 */
[----:B--2---:R-:W-:-:S13]  /*00e0*/  ISETP.GE.AND P0, PT, R3, R8, PT ;  /* 0x000000080300720c */ /* 0x004fda0003f06270 */
[----:B------:R-:W0:Y:S08]  /*00f0*/  @!P0 LDC R7, c[0x0][0x388] ;  /* 0x0000e200ff078b82 */ /* 0x000e300000000800 */
[----:B------:R-:W1:Y:S01]  /*0100*/  @!P0 LDC.64 R2, c[0x0][0x390] ;  /* 0x0000e400ff028b82 */ /* 0x000e620000000a00 */
[----:B0-----:R-:W-:-:S04]  /*0110*/  @!P0 IMAD R7, R4, R7, R5 ;  /* 0x0000000704078224 */ /* 0x001fc800078e0205 */
[----:B-1----:R-:W-:-:S06]  /*0120*/  @!P0 IMAD.WIDE R2, R7, 0x4, R2 ;  /* 0x0000000407028825 */ /* 0x002fcc00078e0202 */
[----:B----4-:R0:W2:Y:S01]  /*0130*/  @!P0 LDG.E R2, desc[UR8][R2.64] ;  /* 0x0000000802028981 */ /* 0x0100a2000c1e1900 */
[----:B------:R-:W1:Y:S01]  /*0140*/  S2UR UR7, SR_CTAID.Y ;  /* 0x00000000000779c3 */ /* 0x000e620000002600 */
[----:B------:R-:W-:Y:S01]  /*0150*/  IMAD.U32 R7, RZ, RZ, UR10 ;  /* 0x0000000aff077e24 */ /* 0x000fe2000f8e00ff */
[----:B------:R-:W-:Y:S01]  /*0160*/  @!P0 MOV R10, 0x400 ;  /* 0x00000400000a8802 */ /* 0x000fe20000000f00 */
[----:B------:R-:W3:Y:S01]  /*0170*/  @!P0 S2R R13, SR_CgaCtaId ;  /* 0x00000000000d8919 */ /* 0x000ee20000008800 */
[----:B-1----:R-:W-:Y:S02]  /*0180*/  ISETP.NE.AND P1, PT, RZ, UR7, PT ;  /* 0x00000007ff007c0c */ /* 0x002fe4000bf25270 */
[----:B---3--:R-:W-:-:S11]  /*0190*/  @!P0 LEA R10, R13, R10, 0x18 ;  /* 0x0000000a0d0a8211 */ /* 0x008fd600078ec0ff */
[C---:B------:R-:W-:Y:S02]  /*01a0*/  @P1 IMAD R4, R7.reuse, UR4, R6 ;  /* 0x0000000407041c24 */ /* 0x040fe4000f8e0206 */
[----:B------:R-:W-:Y:S02]  /*01b0*/  @!P1 IMAD R5, R7, UR4, R0 ;  /* 0x0000000407059c24 */ /* 0x000fe4000f8e0200 */
[----:B------:R-:W-:-:S03]  /*01c0*/  IMAD R7, R6, UR10, RZ ;  /* 0x0000000a06077c24 */ /* 0x000fc6000f8e02ff */
[----:B------:R-:W-:Y:S02]  /*01d0*/  VIMNMX R11, PT, PT, R4, R5, !PT ;  /* 0x00000005040b7248 */ /* 0x000fe40007fe0100 */
[----:B0-----:R-:W-:Y:S02]  /*01e0*/  @!P0 IADD3 R3, PT, PT, R7, R0, RZ ;  /* 0x0000000007038210 */ /* 0x001fe40007ffe0ff */
[----:B------:R-:W-:-:S03]  /*01f0*/  ISETP.GE.AND P1, PT, R11, R8, PT ;  /* 0x000000080b00720c */ /* 0x000fc60003f26270 */
[----:B------:R-:W-:-:S05]  /*0200*/  @!P0 IMAD R3, R3, 0x4, R10 ;  /* 0x0000000403038824 */ /* 0x000fca00078e020a */
[----:B--2---:R0:W-:Y:S01]  /*0210*/  @!P0 STS [R3], R2 ;  /* 0x0000000203008388 */ /* 0x0041e20000000800 */
[----:B------:R-:W-:Y:S06]  /*0220*/  BAR.SYNC.DEFER_BLOCKING 0x0 ;  /* 0x0000000000007b1d */ /* 0x000fec0000010000 */
[----:B------:R-:W-:Y:S05]  /*0230*/  @P1 EXIT ;  /* 0x000000000000194d */ /* 0x000fea0003800000 */
[----:B0-----:R-:W0:Y:S01]  /*0240*/  LDC.64 R2, c[0x0][0x390] ;  /* 0x0000e400ff027b82 */ /* 0x001e220000000a00 */
[----:B------:R-:W1:Y:S02]  /*0250*/  LDCU UR4, c[0x0][0x388] ;  /* 0x00007100ff0477ac */ /* 0x000e640008000800 */
[----:B-1----:R-:W-:-:S04]  /*0260*/  IMAD R5, R4, UR4, R5 ;  /* 0x0000000404057c24 */ /* 0x002fc8000f8e0205 */
[----:B0-----:R-:W-:-:S05]  /*0270*/  IMAD.WIDE R2, R5, 0x4, R2 ;  /* 0x0000000405027825 */ /* 0x001fca00078e0202 */
[----:B------:R-:W2:Y:S01]  /*0280*/  LDG.E R5, desc[UR8][R2.64] ;  /* 0x0000000802057981 */ /* 0x000ea2000c1e1900 */
[----:B------:R-:W0:Y:S01]  /*0290*/  S2UR UR6, SR_CgaCtaId ;  /* 0x00000000000679c3 */ /* 0x000e220000008800 */
[----:B------:R-:W-:Y:S01]  /*02a0*/  UIMAD UR4, UR10, UR10, URZ ;  /* 0x0000000a0a0472a4 */ /* 0x000fe2000f8e02ff */
[----:B------:R-:W-:Y:S01]  /*02b0*/  IMAD.IADD R4, R7, 0x1, R0 ;  /* 0x0000000107047824 */ /* 0x000fe200078e0200 */
[----:B------:R-:W-:Y:S01]  /*02c0*/  UMOV UR5, 0x400 ;  /* 0x0000040000057882 */ /* 0x000fe20000000000 */
[----:B------:R-:W-:Y:S02]  /*02d0*/  UISETP.NE.AND UP0, UPT, UR7, 0x1, UPT ;  /* 0x000000010700788c */ /* 0x000fe4000bf05270 */
[----:B------:R-:W-:Y:S02]  /*02e0*/  USHF.L.U32 UR4, UR4, 0x2, URZ ;  /* 0x0000000204047899 */ /* 0x000fe400080006ff */
[----:B0-----:R-:W-:-:S04]  /*02f0*/  ULEA UR5, UR6, UR5, 0x18 ;  /* 0x0000000506057291 */ /* 0x001fc8000f8ec0ff */
[----:B------:R-:W-:-:S06]  /*0300*/  UIADD3 UR6, UPT, UPT, UR5, UR4, URZ ;  /* 0x0000000405067290 */ /* 0x000fcc000fffe0ff */
[----:B------:R-:W-:-:S05]  /*0310*/  LEA R4, R4, UR6, 0x2 ;  /* 0x0000000604047c11 */ /* 0x000fca000f8e10ff */
[----:B--2---:R0:W-:Y:S01]  /*0320*/  STS [R4], R5 ;  /* 0x0000000504007388 */ /* 0x0041e20000000800 */
[----:B------:R-:W-:Y:S06]  /*0330*/  BAR.SYNC.DEFER_BLOCKING 0x0 ;  /* 0x0000000000007b1d */ /* 0x000fec0000010000 */
[----:B------:R-:W-:Y:S05]  /*0340*/  BRA.U !UP0, `(.L_x_5) ;  /* 0x0000001108c07547 */ /* 0x000fea000b800000 */
[----:B0-----:R0:W1:Y:S01]  /*0350*/  LDS R5, [R4] ;  /* 0x0000000004057984 */ /* 0x0010620000000800 */
[----:B------:R-:W-:Y:S01]  /*0360*/  IMAD.U32 R6, RZ, RZ, UR10 ;  /* 0x0000000aff067e24 */ /* 0x000fe2000f8e00ff */
[----:B------:R-:W-:-:S04]  /*0370*/  ISETP.GE.AND P0, PT, R9, R8, PT ;  /* 0x000000080900720c */ /* 0x000fc80003f06270 */
[----:B------:R-:W-:-:S13]  /*0380*/  ISETP.LT.OR P0, PT, R6, 0x1, P0 ;  /* 0x000000010600780c */ /* 0x000fda0000701670 */
[----:B0-----:R-:W-:Y:S05]  /*0390*/  @P0 BRA `(.L_x_6) ;  /* 0x0000002800a80947 */ /* 0x001fea0003800000 */
[----:B------:R-:W-:Y:S01]  /*03a0*/  MOV R6, UR10 ;  /* 0x0000000a00067c02 */ /* 0x000fe20008000f00 */
[----:B------:R-:W-:Y:S01]  /*03b0*/  IMAD.MOV.U32 R13, RZ, RZ, RZ ;  /* 0x000000ffff0d7224 */ /* 0x000fe200078e00ff */
[----:B------:R-:W-:-:S03]  /*03c0*/  LOP3.LUT R9, RZ, R9, RZ, 0x33, !PT ;  /* 0x00000009ff097212 */ /* 0x000fc600078e33ff */
[----:B------:R-:W-:-:S05]  /*03d0*/  VIADD R6, R6, 0xffffffff ;  /* 0xffffffff06067836 */ /* 0x000fca0000000000 */
[----:B------:R-:W-:-:S04]  /*03e0*/  VIADDMNMX.U32 R6, R9, R8, R6, PT ;  /* 0x0000000809067246 */ /* 0x000fc80003800006 */
[C---:B------:R-:W-:Y:S01]  /*03f0*/  ISETP.GE.U32.AND P0, PT, R6.reuse, 0x3, PT ;  /* 0x000000030600780c */ /* 0x040fe20003f06070 */
[----:B------:R-:W-:-:S05]  /*0400*/  VIADD R14, R6, 0x1 ;  /* 0x00000001060e7836 */ /* 0x000fca0000000000 */
[----:B------:R-:W-:-:S07]  /*0410*/  LOP3.LUT R6, R14, 0x3, RZ, 0xc0, !PT ;  /* 0x000000030e067812 */ /* 0x000fce00078ec0ff */
[----:B------:R-:W-:Y:S05]  /*0420*/  @!P0 BRA `(.L_x_7) ;  /* 0x0000001000348947 */ /* 0x000fea0003800000 */
[----:B------:R-:W-:Y:S01]  /*0430*/  LEA R11, R0, UR5, 0x2 ;  /* 0x00000005000b7c11 */ /* 0x000fe2000f8e10ff */
[----:B------:R-:W-:Y:S01]  /*0440*/  IMAD.U32 R20, RZ, RZ, UR10 ;  /* 0x0000000aff147e24 */ /* 0x000fe2000f8e00ff */
[----:B------:R-:W-:-:S03]  /*0450*/  LEA R10, R7, UR5, 0x2 ;  /* 0x00000005070a7c11 */ /* 0x000fc6000f8e10ff */
[----:B------:R-:W-:Y:S04]  /*0460*/  LDS R9, [R11+UR4] ;  /* 0x000000040b097984 */ /* 0x000fe80008000800 */
[----:B------:R-:W0:Y:S02]  /*0470*/  LDS R8, [R10] ;  /* 0x000000000a087984 */ /* 0x000e240000000800 */
[----:B0-----:R-:W-:Y:S02]  /*0480*/  IADD3 R12, PT, PT, R8, R9, RZ ;  /* 0x00000009080c7210 */ /* 0x001fe40007ffe0ff */
[----:B------:R-:W-:Y:S02]  /*0490*/  LEA R8, R20, 0x4, 0x2 ;  /* 0x0000000414087811 */ /* 0x000fe400078e10ff */
[----:B-1----:R-:W-:-:S03]  /*04a0*/  ISETP.GE.AND P0, PT, R12, R5, PT ;  /* 0x000000050c00720c */ /* 0x002fc60003f06270 */
[----:B------:R-:W-:-:S10]  /*04b0*/  IMAD R13, R8, UR10, R11 ;  /* 0x0000000a080d7c24 */ /* 0x000fd4000f8e020b */
[----:B------:R0:W-:Y:S01]  /*04c0*/  @!P0 STS [R4], R12 ;  /* 0x0000000c04008388 */ /* 0x0001e20000000800 */
[----:B------:R-:W-:-:S03]  /*04d0*/  @!P0 IMAD.MOV.U32 R5, RZ, RZ, R12 ;  /* 0x000000ffff058224 */ /* 0x000fc600078e000c */
[----:B------:R-:W-:Y:S04]  /*04e0*/  LDS R16, [R13] ;  /* 0x000000000d107984 */ /* 0x000fe80000000800 */
[----:B------:R-:W1:Y:S01]  /*04f0*/  LDS R9, [R10+0x4] ;  /* 0x000004000a097984 */ /* 0x000e620000000800 */
[C---:B0-----:R-:W-:Y:S01]  /*0500*/  LEA R12, R20.reuse, 0xc, 0x2 ;  /* 0x0000000c140c7811 */ /* 0x041fe200078e10ff */
[----:B-1----:R-:W-:Y:S01]  /*0510*/  IMAD.IADD R16, R9, 0x1, R16 ;  /* 0x0000000109107824 */ /* 0x002fe200078e0210 */
[----:B------:R-:W-:-:S04]  /*0520*/  LEA R9, R20, 0x8, 0x2 ;  /* 0x0000000814097811 */ /* 0x000fc800078e10ff */
[----:B------:R-:W-:Y:S01]  /*0530*/  ISETP.GE.AND P0, PT, R16, R5, PT ;  /* 0x000000051000720c */ /* 0x000fe20003f06270 */
[----:B------:R-:W-:-:S12]  /*0540*/  IMAD R17, R9, UR10, R11 ;  /* 0x0000000a09117c24 */ /* 0x000fd8000f8e020b */
[----:B------:R-:W-:Y:S01]  /*0550*/  @!P0 STS [R4], R16 ;  /* 0x0000001004008388 */ /* 0x000fe20000000800 */
[----:B------:R-:W-:-:S03]  /*0560*/  @!P0 MOV R5, R16 ;  /* 0x0000001000058202 */ /* 0x000fc60000000f00 */
[----:B------:R0:W-:Y:S04]  /*0570*/  LDS R18, [R17] ;  /* 0x0000000011127984 */ /* 0x0001e80000000800 */
[----:B------:R-:W1:Y:S01]  /*0580*/  LDS R15, [R10+0x8] ;  /* 0x000008000a0f7984 */ /* 0x000e620000000800 */
[----:B0-----:R-:W-:Y:S01]  /*0590*/  LEA R17, R20, R11, 0x4 ;  /* 0x0000000b14117211 */ /* 0x001fe200078e20ff */
[----:B-1----:R-:W-:Y:S02]  /*05a0*/  IMAD.IADD R15, R15, 0x1, R18 ;  /* 0x000000010f0f7824 */ /* 0x002fe400078e0212 */
[----:B------:R-:W-:-:S03]  /*05b0*/  IMAD R18, R12, UR10, R11 ;  /* 0x0000000a0c127c24 */ /* 0x000fc6000f8e020b */
[----:B------:R-:W-:-:S13]  /*05c0*/  ISETP.GE.AND P0, PT, R15, R5, PT ;  /* 0x000000050f00720c */ /* 0x000fda0003f06270 */
[----:B------:R-:W-:Y:S01]  /*05d0*/  @!P0 STS [R4], R15 ;  /* 0x0000000f04008388 */ /* 0x000fe20000000800 */
[----:B------:R-:W-:-:S03]  /*05e0*/  @!P0 IMAD.MOV.U32 R5, RZ, RZ, R15 ;  /* 0x000000ffff058224 */ /* 0x000fc600078e000f */
[----:B------:R-:W-:Y:S04]  /*05f0*/  LDS R18, [R18] ;  /* 0x0000000012127984 */ /* 0x000fe80000000800 */
[----:B------:R-:W0:Y:S02]  /*0600*/  LDS R13, [R10+0xc] ;  /* 0x00000c000a0d7984 */ /* 0x000e240000000800 */
[----:B0-----:R-:W-:Y:S01]  /*0610*/  IMAD.IADD R16, R13, 0x1, R18 ;  /* 0x000000010d107824 */ /* 0x001fe200078e0212 */
[----:B------:R-:W-:-:S04]  /*0620*/  LOP3.LUT R13, R14, 0xfffffffc, RZ, 0xc0, !PT ;  /* 0xfffffffc0e0d7812 */ /* 0x000fc800078ec0ff */
[----:B------:R-:W-:Y:S02]  /*0630*/  ISETP.GE.AND P0, PT, R16, R5, PT ;  /* 0x000000051000720c */ /* 0x000fe40003f06270 */
[----:B------:R-:W-:-:S04]  /*0640*/  IADD3 R14, PT, PT, -R13, 0x4, RZ ;  /* 0x000000040d0e7810 */ /* 0x000fc80007ffe1ff */
[----:B------:R-:W-:-:S07]  /*0650*/  ISETP.NE.AND P1, PT, R14, RZ, PT ;  /* 0x000000ff0e00720c */ /* 0x000fce0003f25270 */
[----:B------:R0:W-:Y:S01]  /*0660*/  @!P0 STS [R4], R16 ;  /* 0x0000001004008388 */ /* 0x0001e20000000800 */
[----:B------:R-:W-:-:S05]  /*0670*/  @!P0 IMAD.MOV.U32 R5, RZ, RZ, R16 ;  /* 0x000000ffff058224 */ /* 0x000fca00078e0010 */
[----:B------:R-:W-:Y:S05]  /*0680*/  @!P1 BRA `(.L_x_7) ;  /* 0x0000000c009c9947 */ /* 0x000fea0003800000 */
[----:B------:R-:W-:Y:S01]  /*0690*/  IMAD.MOV.U32 R11, RZ, RZ, R14 ;  /* 0x000000ffff0b7224 */ /* 0x000fe200078e000e */
[----:B------:R-:W-:Y:S01]  /*06a0*/  MOV R15, R17 ;  /* 0x00000011000f7202 */ /* 0x000fe20000000f00 */
[----:B------:R-:W-:-:S03]  /*06b0*/  VIADD R10, R10, 0x18 ;  /* 0x000000180a0a7836 */ /* 0x000fc60000000000 */
[----:B------:R-:W-:-:S13]  /*06c0*/  ISETP.GE.AND P0, PT, R11, RZ, PT ;  /* 0x000000ff0b00720c */ /* 0x000fda0003f06270 */
[----:B------:R-:W-:Y:S05]  /*06d0*/  @P0 BRA `(.L_x_8) ;  /* 0x0000000800fc0947 */ /* 0x000fea0003800000 */
[----:B------:R-:W-:Y:S01]  /*06e0*/  IMAD.MOV R14, RZ, RZ, -R11 ;  /* 0x000000ffff0e7224 */ /* 0x000fe200078e0a0b */
[----:B------:R-:W-:-:S04]  /*06f0*/  PLOP3.LUT P0, PT, PT, PT, PT, 0x80, 0x8 ;  /* 0x000000000008781c */ /* 0x000fc80003f0f070 */
[----:B------:R-:W-:-:S13]  /*0700*/  ISETP.GT.AND P1, PT, R14, 0xc, PT ;  /* 0x0000000c0e00780c */ /* 0x000fda0003f24270 */
[----:B------:R-:W-:Y:S05]  /*0710*/  @!P1 BRA `(.L_x_9) ;  /* 0x0000000400e09947 */ /* 0x000fea0003800000 */
[----:B------:R-:W1:Y:S01]  /*0720*/  LDC R18, c[0x0][0x398] ;  /* 0x0000e600ff127b82 */ /* 0x000e620000000800 */
[----:B------:R-:W-:-:S13]  /*0730*/  PLOP3.LUT P0, PT, PT, PT, PT, 0x8, 0x80 ;  /* 0x000000000080781c */ /* 0x000fda0003f0e170 */
.L_x_10:
[----:B------:R-:W-:Y:S01]  /*0740*/  LDS R14, [R10+-0x8] ;  /* 0xfffff8000a0e7984 */ /* 0x000fe20000000800 */
[----:B-1----:R-:W-:Y:S01]  /*0750*/  R2UR UR10, R18 ;  /* 0x00000000120a72ca */ /* 0x002fe200000e0000 */
[----:B------:R-:W-:Y:S02]  /*0760*/  VIADD R11, R11, 0x10 ;  /* 0x000000100b0b7836 */ /* 0x000fe40000000000 */
[----:B------:R-:W1:Y:S03]  /*0770*/  LDS R17, [R15+UR4] ;  /* 0x000000040f117984 */ /* 0x000e660008000800 */
[----:B------:R-:W-:-:S07]  /*0780*/  ISETP.GE.AND P2, PT, R11, -0xc, PT ;  /* 0xfffffff40b00780c */ /* 0x000fce0003f46270 */
[----:B0-2---:R-:W-:Y:S02]  /*0790*/  IMAD R16, R8, UR10, R15 ;  /* 0x0000000a08107c24 */ /* 0x005fe4000f8e020f */
[----:B-1----:R-:W-:-:S05]  /*07a0*/  IMAD.IADD R19, R14, 0x1, R17 ;  /* 0x000000010e137824 */ /* 0x002fca00078e0211 */
[----:B------:R-:W-:-:S13]  /*07b0*/  ISETP.GE.AND P1, PT, R19, R5, PT ;  /* 0x000000051300720c */ /* 0x000fda0003f26270 */
[----:B------:R-:W-:Y:S01]  /*07c0*/  @!P1 STS [R4], R19 ;  /* 0x0000001304009388 */ /* 0x000fe20000000800 */
[----:B------:R-:W-:-:S03]  /*07d0*/  @!P1 IMAD.MOV.U32 R5, RZ, RZ, R19 ;  /* 0x000000ffff059224 */ /* 0x000fc600078e0013 */
[----:B------:R0:W-:Y:S04]  /*07e0*/  LDS R17, [R16] ;  /* 0x0000000010117984 */ /* 0x0001e80000000800 */
[----:B------:R-:W1:Y:S01]  /*07f0*/  LDS R14, [R10+-0x4] ;  /* 0xfffffc000a0e7984 */ /* 0x000e620000000800 */
[--C-:B0-----:R-:W-:Y:S01]  /*0800*/  IMAD R16, R12, UR10, R15.reuse ;  /* 0x0000000a0c107c24 */ /* 0x101fe2000f8e020f */
[----:B-1----:R-:W-:Y:S01]  /*0810*/  IADD3 R20, PT, PT, R14, R17, RZ ;  /* 0x000000110e147210 */ /* 0x002fe20007ffe0ff */
[----:B------:R-:W-:-:S03]  /*0820*/  IMAD R17, R9, UR10, R15 ;  /* 0x0000000a09117c24 */ /* 0x000fc6000f8e020f */
[----:B------:R-:W-:-:S13]  /*0830*/  ISETP.GE.AND P1, PT, R20, R5, PT ;  /* 0x000000051400720c */ /* 0x000fda0003f26270 */
[----:B------:R-:W-:Y:S01]  /*0840*/  @!P1 STS [R4], R20 ;  /* 0x0000001404009388 */ /* 0x000fe20000000800 */
[----:B------:R-:W-:-:S03]  /*0850*/  @!P1 IMAD.MOV.U32 R5, RZ, RZ, R20 ;  /* 0x000000ffff059224 */ /* 0x000fc600078e0014 */
[----:B------:R-:W-:Y:S04]  /*0860*/  LDS R17, [R17] ;  /* 0x0000000011117984 */ /* 0x000fe80000000800 */
[----:B------:R-:W0:Y:S02]  /*0870*/  LDS R14, [R10] ;  /* 0x000000000a0e7984 */ /* 0x000e240000000800 */
[----:B0-----:R-:W-:-:S05]  /*0880*/  IMAD.IADD R21, R14, 0x1, R17 ;  /* 0x000000010e157824 */ /* 0x001fca00078e0211 */
[----:B------:R-:W-:-:S13]  /*0890*/  ISETP.GE.AND P1, PT, R21, R5, PT ;  /* 0x000000051500720c */ /* 0x000fda0003f26270 */
[----:B------:R-:W-:Y:S01]  /*08a0*/  @!P1 STS [R4], R21 ;  /* 0x0000001504009388 */ /* 0x000fe20000000800 */
[----:B------:R-:W-:-:S03]  /*08b0*/  @!P1 IMAD.MOV.U32 R5, RZ, RZ, R21 ;  /* 0x000000ffff059224 */ /* 0x000fc600078e0015 */
[----:B------:R-:W-:Y:S04]  /*08c0*/  LDS R19, [R16] ;  /* 0x0000000010137984 */ /* 0x000fe80000000800 */
[----:B------:R-:W0:Y:S02]  /*08d0*/  LDS R14, [R10+0x4] ;  /* 0x000004000a0e7984 */ /* 0x000e240000000800 */
[----:B0-----:R-:W-:Y:S01]  /*08e0*/  IADD3 R19, PT, PT, R14, R19, RZ ;  /* 0x000000130e137210 */ /* 0x001fe20007ffe0ff */
[----:B------:R-:W-:-:S03]  /*08f0*/  IMAD.U32 R14, RZ, RZ, UR10 ;  /* 0x0000000aff0e7e24 */ /* 0x000fc6000f8e00ff */
[----:B------:R-:W-:Y:S01]  /*0900*/  ISETP.GE.AND P1, PT, R19, R5, PT ;  /* 0x000000051300720c */ /* 0x000fe20003f26270 */
[----:B------:R-:W-:-:S12]  /*0910*/  IMAD R15, R14, 0x10, R15 ;  /* 0x000000100e0f7824 */ /* 0x000fd800078e020f */
[----:B------:R0:W-:Y:S01]  /*0920*/  @!P1 STS [R4], R19 ;  /* 0x0000001304009388 */ /* 0x0001e20000000800 */
[----:B------:R-:W-:-:S03]  /*0930*/  @!P1 IMAD.MOV.U32 R5, RZ, RZ, R19 ;  /* 0x000000ffff059224 */ /* 0x000fc600078e0013 */
[----:B------:R-:W-:Y:S04]  /*0940*/  LDS R17, [R10+0x8] ;  /* 0x000008000a117984 */ /* 0x000fe80000000800 */
[----:B------:R-:W1:Y:S01]  /*0950*/  LDS R20, [R15+UR4] ;  /* 0x000000040f147984 */ /* 0x000e620008000800 */
[--C-:B0-----:R-:W-:Y:S01]  /*0960*/  IMAD R19, R9, UR10, R15.reuse ;  /* 0x0000000a09137c24 */ /* 0x101fe2000f8e020f */
[----:B-1----:R-:W-:Y:S01]  /*0970*/  IADD3 R20, PT, PT, R17, R20, RZ ;  /* 0x0000001411147210 */ /* 0x002fe20007ffe0ff */
[----:B------:R-:W-:-:S03]  /*0980*/  IMAD R17, R8, UR10, R15 ;  /* 0x0000000a08117c24 */ /* 0x000fc6000f8e020f */
[----:B------:R-:W-:-:S13]  /*0990*/  ISETP.GE.AND P1, PT, R20, R5, PT ;  /* 0x000000051400720c */ /* 0x000fda0003f26270 */
[----:B------:R-:W-:Y:S01]  /*09a0*/  @!P1 STS [R4], R20 ;  /* 0x0000001404009388 */ /* 0x000fe20000000800 */
[----:B------:R-:W-:-:S03]  /*09b0*/  @!P1 IMAD.MOV.U32 R5, RZ, RZ, R20 ;  /* 0x000000ffff059224 */ /* 0x000fc600078e0014 */
[----:B------:R-:W-:Y:S04]  /*09c0*/  LDS R17, [R17] ;  /* 0x0000000011117984 */ /* 0x000fe80000000800 */
[----:B------:R-:W0:Y:S02]  /*09d0*/  LDS R16, [R10+0xc] ;  /* 0x00000c000a107984 */ /* 0x000e240000000800 */
[----:B0-----:R-:W-:Y:S02]  /*09e0*/  IMAD.IADD R21, R16, 0x1, R17 ;  /* 0x0000000110157824 */ /* 0x001fe400078e0211 */
[--C-:B------:R-:W-:Y:S02]  /*09f0*/  IMAD R17, R12, UR10, R15.reuse ;  /* 0x0000000a0c117c24 */ /* 0x100fe4000f8e020f */
[----:B------:R-:W-:Y:S01]  /*0a00*/  IMAD R15, R14, 0x10, R15 ;  /* 0x000000100e0f7824 */ /* 0x000fe200078e020f */
[----:B------:R-:W-:-:S13]  /*0a10*/  ISETP.GE.AND P1, PT, R21, R5, PT ;  /* 0x000000051500720c */ /* 0x000fda0003f26270 */
[----:B------:R-:W-:Y:S01]  /*0a20*/  @!P1 STS [R4], R21 ;  /* 0x0000001504009388 */ /* 0x000fe20000000800 */
[----:B------:R-:W-:-:S03]  /*0a30*/  @!P1 IMAD.MOV.U32 R5, RZ, RZ, R21 ;  /* 0x000000ffff059224 */ /* 0x000fc600078e0015 */
[----:B------:R-:W-:Y:S04]  /*0a40*/  LDS R19, [R19] ;  /* 0x0000000013137984 */ /* 0x000fe80000000800 */
[----:B------:R-:W0:Y:S02]  /*0a50*/  LDS R16, [R10+0x10] ;  /* 0x000010000a107984 */ /* 0x000e240000000800 */
[----:B0-----:R-:W-:-:S04]  /*0a60*/  IADD3 R20, PT, PT, R16, R19, RZ ;  /* 0x0000001310147210 */ /* 0x001fc80007ffe0ff */
[----:B------:R-:W-:-:S13]  /*0a70*/  ISETP.GE.AND P1, PT, R20, R5, PT ;  /* 0x000000051400720c */ /* 0x000fda0003f26270 */
[----:B------:R-:W-:Y:S01]  /*0a80*/  @!P1 STS [R4], R20 ;  /* 0x0000001404009388 */ /* 0x000fe20000000800 */
[----:B------:R-:W-:-:S03]  /*0a90*/  @!P1 IMAD.MOV.U32 R5, RZ, RZ, R20 ;  /* 0x000000ffff059224 */ /* 0x000fc600078e0014 */
[----:B------:R-:W-:Y:S04]  /*0aa0*/  LDS R17, [R17] ;  /* 0x0000000011117984 */ /* 0x000fe80000000800 */
[----:B------:R-:W0:Y:S02]  /*0ab0*/  LDS R16, [R10+0x14] ;  /* 0x000014000a107984 */ /* 0x000e240000000800 */
[----:B0-----:R-:W-:Y:S02]  /*0ac0*/  IMAD.IADD R21, R16, 0x1, R17 ;  /* 0x0000000110157824 */ /* 0x001fe400078e0211 */
[----:B------:R-:W-:-:S03]  /*0ad0*/  IMAD R17, R8, UR10, R15 ;  /* 0x0000000a08117c24 */ /* 0x000fc6000f8e020f */
[----:B------:R-:W-:-:S13]  /*0ae0*/  ISETP.GE.AND P1, PT, R21, R5, PT ;  /* 0x000000051500720c */ /* 0x000fda0003f26270 */
[----:B------:R-:W-:Y:S01]  /*0af0*/  @!P1 STS [R4], R21 ;  /* 0x0000001504009388 */ /* 0x000fe20000000800 */
[----:B------:R-:W-:-:S03]  /*0b00*/  @!P1 MOV R5, R21 ;  /* 0x0000001500059202 */ /* 0x000fc60000000f00 */
[----:B------:R-:W-:Y:S04]  /*0b10*/  LDS R16, [R10+0x18] ;  /* 0x000018000a107984 */ /* 0x000fe80000000800 */
[----:B------:R-:W0:Y:S02]  /*0b20*/  LDS R19, [R15+UR4] ;  /* 0x000000040f137984 */ /* 0x000e240008000800 */
[----:B0-----:R-:W-:Y:S02]  /*0b30*/  IMAD.IADD R20, R16, 0x1, R19 ;  /* 0x0000000110147824 */ /* 0x001fe400078e0213 */
[----:B------:R-:W-:-:S03]  /*0b40*/  IMAD R19, R9, UR10, R15 ;  /* 0x0000000a09137c24 */ /* 0x000fc6000f8e020f */
[----:B------:R-:W-:-:S13]  /*0b50*/  ISETP.GE.AND P1, PT, R20, R5, PT ;  /* 0x000000051400720c */ /* 0x000fda0003f26270 */
[----:B------:R-:W-:Y:S01]  /*0b60*/  @!P1 STS [R4], R20 ;  /* 0x0000001404009388 */ /* 0x000fe20000000800 */
[----:B------:R-:W-:-:S03]  /*0b70*/  @!P1 IMAD.MOV.U32 R5, RZ, RZ, R20 ;  /* 0x000000ffff059224 */ /* 0x000fc600078e0014 */
[----:B------:R-:W-:Y:S04]  /*0b80*/  LDS R17, [R17] ;  /* 0x0000000011117984 */ /* 0x000fe80000000800 */
[----:B------:R-:W0:Y:S02]  /*0b90*/  LDS R16, [R10+0x1c] ;  /* 0x00001c000a107984 */ /* 0x000e240000000800 */
[----:B0-----:R-:W-:Y:S02]  /*0ba0*/  IMAD.IADD R21, R16, 0x1, R17 ;  /* 0x0000000110157824 */ /* 0x001fe400078e0211 */
[----:B------:R-:W-:Y:S01]  /*0bb0*/  IMAD R17, R12, UR10, R15 ;  /* 0x0000000a0c117c24 */ /* 0x000fe2000f8e020f */
[----:B------:R-:W-:Y:S02]  /*0bc0*/  LEA R15, R14, R15, 0x4 ;  /* 0x0000000f0e0f7211 */ /* 0x000fe400078e20ff */
[----:B------:R-:W-:-:S13]  /*0bd0*/  ISETP.GE.AND P1, PT, R21, R5, PT ;  /* 0x000000051500720c */ /* 0x000fda0003f26270 */
[----:B------:R-:W-:Y:S01]  /*0be0*/  @!P1 STS [R4], R21 ;  /* 0x0000001504009388 */ /* 0x000fe20000000800 */
[----:B------:R-:W-:-:S03]  /*0bf0*/  @!P1 MOV R5, R21 ;  /* 0x0000001500059202 */ /* 0x000fc60000000f00 */
[----:B------:R-:W-:Y:S04]  /*0c00*/  LDS R19, [R19] ;  /* 0x0000000013137984 */ /* 0x000fe80000000800 */
[----:B------:R-:W0:Y:S02]  /*0c10*/  LDS R16, [R10+0x20] ;  /* 0x000020000a107984 */ /* 0x000e240000000800 */
[----:B0-----:R-:W-:-:S05]  /*0c20*/  IMAD.IADD R20, R16, 0x1, R19 ;  /* 0x0000000110147824 */ /* 0x001fca00078e0213 */
        /* <DEDUP_REMOVED lines=9> */
[----:B------:R-:W-:-:S03]  /*0cc0*/  @!P1 IMAD.MOV.U32 R5, RZ, RZ, R21 ;  /* 0x000000ffff059224 */ /* 0x000fc600078e0015 */
        /* <DEDUP_REMOVED lines=9> */
[----:B0-----:R-:W-:Y:S01]  /*0d60*/  IADD3 R21, PT, PT, R16, R17, RZ ;  /* 0x0000001110157210 */ /* 0x001fe20007ffe0ff */
[--C-:B------:R-:W-:Y:S02]  /*0d70*/  IMAD R17, R12, UR10, R15.reuse ;  /* 0x0000000a0c117c24 */ /* 0x100fe4000f8e020f */
[----:B------:R-:W-:Y:S01]  /*0d80*/  IMAD R15, R14, 0x10, R15 ;  /* 0x000000100e0f7824 */ /* 0x000fe200078e020f */
[----:B------:R-:W-:-:S13]  /*0d90*/  ISETP.GE.AND P1, PT, R21, R5, PT ;  /* 0x000000051500720c */ /* 0x000fda0003f26270 */
[----:B------:R-:W-:Y:S01]  /*0da0*/  @!P1 STS [R4], R21 ;  /* 0x0000001504009388 */ /* 0x000fe20000000800 */
[----:B------:R-:W-:-:S03]  /*0db0*/  @!P1 IMAD.MOV.U32 R5, RZ, RZ, R21 ;  /* 0x000000ffff059224 */ /* 0x000fc600078e0015 */
[----:B------:R-:W-:Y:S04]  /*0dc0*/  LDS R19, [R19] ;  /* 0x0000000013137984 */ /* 0x000fe80000000800 */
[----:B------:R-:W0:Y:S02]  /*0dd0*/  LDS R16, [R10+0x30] ;  /* 0x000030000a107984 */ /* 0x000e240000000800 */
[----:B0-----:R-:W-:-:S05]  /*0de0*/  IMAD.IADD R20, R16, 0x1, R19 ;  /* 0x0000000110147824 */ /* 0x001fca00078e0213 */
[----:B------:R-:W-:-:S13]  /*0df0*/  ISETP.GE.AND P1, PT, R20, R5, PT ;  /* 0x000000051400720c */ /* 0x000fda0003f26270 */
[----:B------:R-:W-:Y:S01]  /*0e00*/  @!P1 STS [R4], R20 ;  /* 0x0000001404009388 */ /* 0x000fe20000000800 */
[----:B------:R-:W-:-:S03]  /*0e10*/  @!P1 IMAD.MOV.U32 R5, RZ, RZ, R20 ;  /* 0x000000ffff059224 */ /* 0x000fc600078e0014 */
[----:B------:R-:W-:Y:S04]  /*0e20*/  LDS R17, [R17] ;  /* 0x0000000011117984 */ /* 0x000fe80000000800 */
[----:B------:R0:W1:Y:S02]  /*0e30*/  LDS R16, [R10+0x34] ;  /* 0x000034000a107984 */ /* 0x0000640000000800 */
[----:B0-----:R-:W-:Y:S02]  /*0e40*/  IADD3 R10, PT, PT, R10, 0x40, RZ ;  /* 0x000000400a0a7810 */ /* 0x001fe40007ffe0ff */
[----:B-1----:R-:W-:-:S04]  /*0e50*/  IADD3 R16, PT, PT, R16, R17, RZ ;  /* 0x0000001110107210 */ /* 0x002fc80007ffe0ff */
[----:B------:R-:W-:-:S13]  /*0e60*/  ISETP.GE.AND P1, PT, R16, R5, PT ;  /* 0x000000051000720c */ /* 0x000fda0003f26270 */
[----:B------:R2:W-:Y:S01]  /*0e70*/  @!P1 STS [R4], R16 ;  /* 0x0000001004009388 */ /* 0x0005e20000000800 */
[----:B------:R-:W-:Y:S01]  /*0e80*/  @!P1 IMAD.MOV.U32 R5, RZ, RZ, R16 ;  /* 0x000000ffff059224 */ /* 0x000fe200078e0010 */
[----:B------:R-:W-:Y:S06]  /*0e90*/  @!P2 BRA `(.L_x_10) ;  /* 0xfffffff80028a947 */ /* 0x000fec000383ffff */
.L_x_9:
[----:B------:R-:W-:-:S05]  /*0ea0*/  IMAD.MOV R14, RZ, RZ, -R11 ;  /* 0x000000ffff0e7224 */ /* 0x000fca00078e0a0b */
[----:B------:R-:W-:-:S13]  /*0eb0*/  ISETP.GT.AND P1, PT, R14, 0x4, PT ;  /* 0x000000040e00780c */ /* 0x000fda0003f24270 */
[----:B------:R-:W-:Y:S05]  /*0ec0*/  @!P1 BRA `(.L_x_11) ;  /* 0x0000000000f89947 */ /* 0x000fea0003800000 */
[----:B------:R-:W-:Y:S01]  /*0ed0*/  LDS R14, [R10+-0x8] ;  /* 0xfffff8000a0e7984 */ /* 0x000fe20000000800 */
[----:B0-2---:R-:W-:Y:S02]  /*0ee0*/  IMAD R16, R8, UR10, R15 ;  /* 0x0000000a08107c24 */ /* 0x005fe4000f8e020f */
[----:B------:R-:W-:Y:S01]  /*0ef0*/  VIADD R11, R11, 0x4 ;  /* 0x000000040b0b7836 */ /* 0x000fe20000000000 */
[----:B------:R-:W0:Y:S03]  /*0f00*/  LDS R17, [R15+UR4] ;  /* 0x000000040f117984 */ /* 0x000e260008000800 */
[----:B------:R-:W-:Y:S02]  /*0f10*/  VIADD R11, R11, 0x4 ;  /* 0x000000040b0b7836 */ /* 0x000fe40000000000 */
[----:B0-----:R-:W-:-:S05]  /*0f20*/  IMAD.IADD R18, R14, 0x1, R17 ;  /* 0x000000010e127824 */ /* 0x001fca00078e0211 */
        /* <DEDUP_REMOVED lines=23> */
[----:B------:R-:W-:Y:S01]  /*10a0*/  @!P0 STS [R4], R19 ;  /* 0x0000001304008388 */ /* 0x000fe20000000800 */
[----:B------:R-:W-:-:S03]  /*10b0*/  @!P0 IMAD.MOV.U32 R5, RZ, RZ, R19 ;  /* 0x000000ffff058224 */ /* 0x000fc600078e0013 */
[----:B------:R-:W-:Y:S04]  /*10c0*/  LDS R17, [R10+0x8] ;  /* 0x000008000a117984 */ /* 0x000fe80000000800 */
[----:B------:R-:W0:Y:S02]  /*10d0*/  LDS R18, [R15+UR4] ;  /* 0x000000040f127984 */ /* 0x000e240008000800 */
[----:B0-----:R-:W-:Y:S01]  /*10e0*/  IADD3 R20, PT, PT, R17, R18, RZ ;  /* 0x0000001211147210 */ /* 0x001fe20007ffe0ff */
[--C-:B------:R-:W-:Y:S02]  /*10f0*/  IMAD R17, R8, UR10, R15.reuse ;  /* 0x0000000a08117c24 */ /* 0x100fe4000f8e020f */
[----:B------:R-:W-:Y:S01]  /*1100*/  IMAD R18, R9, UR10, R15 ;  /* 0x0000000a09127c24 */ /* 0x000fe2000f8e020f */
        /* <DEDUP_REMOVED lines=16> */
[----:B------:R-:W-:Y:S01]  /*1210*/  @!P0 IMAD.MOV.U32 R5, RZ, RZ, R19 ;  /* 0x000000ffff058224 */ /* 0x000fe200078e0013 */
[----:B------:R-:W-:Y:S02]  /*1220*/  PLOP3.LUT P0, PT, PT, PT, PT, 0x8, 0x80 ;  /* 0x000000000080781c */ /* 0x000fe40003f0e170 */
[----:B------:R-:W-:Y:S04]  /*1230*/  LDS R17, [R17] ;  /* 0x0000000011117984 */ /* 0x000fe80000000800 */
[----:B------:R-:W0:Y:S02]  /*1240*/  LDS R16, [R10+0x14] ;  /* 0x000014000a107984 */ /* 0x000e240000000800 */
[----:B0-----:R-:W-:Y:S01]  /*1250*/  IADD3 R20, PT, PT, R16, R17, RZ ;  /* 0x0000001110147210 */ /* 0x001fe20007ffe0ff */
[----:B------:R-:W-:-:S03]  /*1260*/  VIADD R16, R10, 0x10 ;  /* 0x000000100a107836 */ /* 0x000fc60000000000 */
[----:B------:R-:W-:Y:S02]  /*1270*/  ISETP.GE.AND P1, PT, R20, R5, PT ;  /* 0x000000051400720c */ /* 0x000fe40003f26270 */
[----:B------:R-:W-:-:S11]  /*1280*/  IADD3 R10, PT, PT, R16, 0x10, RZ ;  /* 0x00000010100a7810 */ /* 0x000fd60007ffe0ff */
[----:B------:R1:W-:Y:S01]  /*1290*/  @!P1 STS [R4], R20 ;  /* 0x0000001404009388 */ /* 0x0003e20000000800 */
[----:B------:R-:W-:-:S07]  /*12a0*/  @!P1 IMAD.MOV.U32 R5, RZ, RZ, R20 ;  /* 0x000000ffff059224 */ /* 0x000fce00078e0014 */
.L_x_11:
[----:B------:R-:W-:-:S13]  /*12b0*/  ISETP.EQ.AND P1, PT, R11, RZ, PT ;  /* 0x000000ff0b00720c */ /* 0x000fda0003f22270 */
[----:B------:R-:W-:Y:S05]  /*12c0*/  @!P0 BRA P1, `(.L_x_7) ;  /* 0x00000000008c8947 */ /* 0x000fea0000800000 */
.L_x_8:
[----:B------:R-:W3:Y:S02]  /*12d0*/  LDC R21, c[0x0][0x398] ;  /* 0x0000e600ff157b82 */ /* 0x000ee40000000800 */
.L_x_12:
[----:B----4-:R-:W-:Y:S01]  /*12e0*/  LDS R14, [R10+-0x8] ;  /* 0xfffff8000a0e7984 */ /* 0x010fe20000000800 */
[----:B---3--:R-:W-:Y:S01]  /*12f0*/  R2UR UR10, R21 ;  /* 0x00000000150a72ca */ /* 0x008fe200000e0000 */
[----:B------:R-:W-:Y:S02]  /*1300*/  VIADD R11, R11, 0x4 ;  /* 0x000000040b0b7836 */ /* 0x000fe40000000000 */
[----:B------:R-:W3:Y:S03]  /*1310*/  LDS R17, [R15+UR4] ;  /* 0x000000040f117984 */ /* 0x000ee60008000800 */
[----:B------:R-:W-:-:S07]  /*1320*/  ISETP.NE.AND P1, PT, R11, RZ, PT ;  /* 0x000000ff0b00720c */ /* 0x000fce0003f25270 */
[--C-:B0-2---:R-:W-:Y:S02]  /*1330*/  IMAD R16, R8, UR10, R15.reuse ;  /* 0x0000000a08107c24 */ /* 0x105fe4000f8e020f */
[----:B------:R-:W-:Y:S02]  /*1340*/  IMAD R18, R9, UR10, R15 ;  /* 0x0000000a09127c24 */ /* 0x000fe4000f8e020f */
[----:B---3--:R-:W-:-:S05]  /*1350*/  IMAD.IADD R19, R14, 0x1, R17 ;  /* 0x000000010e137824 */ /* 0x008fca00078e0211 */
[----:B------:R-:W-:-:S13]  /*1360*/  ISETP.GE.AND P0, PT, R19, R5, PT ;  /* 0x000000051300720c */ /* 0x000fda0003f06270 */
[----:B------:R-:W-:Y:S01]  /*1370*/  @!P0 STS [R4], R19 ;  /* 0x0000001304008388 */ /* 0x000fe20000000800 */
[----:B------:R-:W-:-:S03]  /*1380*/  @!P0 IMAD.MOV.U32 R5, RZ, RZ, R19 ;  /* 0x000000ffff058224 */ /* 0x000fc600078e0013 */
[----:B------:R0:W-:Y:S04]  /*1390*/  LDS R17, [R16] ;  /* 0x0000000010117984 */ /* 0x0001e80000000800 */
[----:B------:R-:W1:Y:S01]  /*13a0*/  LDS R14, [R10+-0x4] ;  /* 0xfffffc000a0e7984 */ /* 0x000e620000000800 */
[----:B0-----:R-:W-:Y:S01]  /*13b0*/  IMAD R16, R12, UR10, R15 ;  /* 0x0000000a0c107c24 */ /* 0x001fe2000f8e020f */
[----:B-1----:R-:W-:-:S04]  /*13c0*/  IADD3 R20, PT, PT, R14, R17, RZ ;  /* 0x000000110e147210 */ /* 0x002fc80007ffe0ff */
[----:B------:R-:W-:-:S13]  /*13d0*/  ISETP.GE.AND P0, PT, R20, R5, PT ;  /* 0x000000051400720c */ /* 0x000fda0003f06270 */
[----:B------:R-:W-:Y:S01]  /*13e0*/  @!P0 STS [R4], R20 ;  /* 0x0000001404008388 */ /* 0x000fe20000000800 */
[----:B------:R-:W-:-:S03]  /*13f0*/  @!P0 IMAD.MOV.U32 R5, RZ, RZ, R20 ;  /* 0x000000ffff058224 */ /* 0x000fc600078e0014 */
[----:B------:R0:W-:Y:S04]  /*1400*/  LDS R17, [R18] ;  /* 0x0000000012117984 */ /* 0x0001e80000000800 */
[----:B------:R-:W1:Y:S01]  /*1410*/  LDS R14, [R10] ;  /* 0x000000000a0e7984 */ /* 0x000e620000000800 */
[----:B0-----:R-:W-:-:S05]  /*1420*/  MOV R18, UR10 ;  /* 0x0000000a00127c02 */ /* 0x001fca0008000f00 */
[----:B------:R-:W-:Y:S02]  /*1430*/  IMAD R15, R18, 0x10, R15 ;  /* 0x00000010120f7824 */ /* 0x000fe400078e020f */
[----:B-1----:R-:W-:-:S05]  /*1440*/  IMAD.IADD R19, R14, 0x1, R17 ;  /* 0x000000010e137824 */ /* 0x002fca00078e0211 */
[----:B------:R-:W-:-:S13]  /*1450*/  ISETP.GE.AND P0, PT, R19, R5, PT ;  /* 0x000000051300720c */ /* 0x000fda0003f06270 */
[----:B------:R-:W-:Y:S01]  /*1460*/  @!P0 STS [R4], R19 ;  /* 0x0000001304008388 */ /* 0x000fe20000000800 */
[----:B------:R-:W-:-:S03]  /*1470*/  @!P0 MOV R5, R19 ;  /* 0x0000001300058202 */ /* 0x000fc60000000f00 */
[----:B------:R-:W-:Y:S04]  /*1480*/  LDS R17, [R16] ;  /* 0x0000000010117984 */ /* 0x000fe80000000800 */
[----:B------:R0:W1:Y:S02]  /*1490*/  LDS R14, [R10+0x4] ;  /* 0x000004000a0e7984 */ /* 0x0000640000000800 */
[----:B0-----:R-:W-:Y:S01]  /*14a0*/  IADD3 R10, PT, PT, R10, 0x10, RZ ;  /* 0x000000100a0a7810 */ /* 0x001fe20007ffe0ff */
[----:B-1----:R-:W-:-:S05]  /*14b0*/  IMAD.IADD R14, R14, 0x1, R17 ;  /* 0x000000010e0e7824 */ /* 0x002fca00078e0211 */
[----:B------:R-:W-:-:S13]  /*14c0*/  ISETP.GE.AND P0, PT, R14, R5, PT ;  /* 0x000000050e00720c */ /* 0x000fda0003f06270 */
[----:B------:R4:W-:Y:S01]  /*14d0*/  @!P0 STS [R4], R14 ;  /* 0x0000000e04008388 */ /* 0x0009e20000000800 */
[----:B------:R-:W-:Y:S01]  /*14e0*/  @!P0 IMAD.MOV.U32 R5, RZ, RZ, R14 ;  /* 0x000000ffff058224 */ /* 0x000fe200078e000e */
[----:B------:R-:W-:Y:S06]  /*14f0*/  @P1 BRA `(.L_x_12) ;  /* 0xfffffffc00781947 */ /* 0x000fec000383ffff */
.L_x_7:
[----:B------:R-:W-:-:S13]  /*1500*/  ISETP.NE.AND P0, PT, R6, RZ, PT ;  /* 0x000000ff0600720c */ /* 0x000fda0003f05270 */
[----:B------:R-:W-:Y:S05]  /*1510*/  @!P0 BRA `(.L_x_6) ;  /* 0x0000001800488947 */ /* 0x000fea0003800000 */
[----:B------:R-:W3:Y:S01]  /*1520*/  LDC R11, c[0x0][0x398] ;  /* 0x0000e600ff0b7b82 */ /* 0x000ee20000000800 */
[----:B------:R-:W-:Y:S02]  /*1530*/  IMAD R0, R13, UR10, R0 ;  /* 0x0000000a0d007c24 */ /* 0x000fe4000f8e0200 */
[----:B------:R-:W-:Y:S02]  /*1540*/  IMAD.IADD R7, R7, 0x1, R13 ;  /* 0x0000000107077824 */ /* 0x000fe400078e020d */
[----:B------:R-:W-:Y:S01]  /*1550*/  IMAD.MOV R6, RZ, RZ, -R6 ;  /* 0x000000ffff067224 */ /* 0x000fe200078e0a06 */
[----:B------:R-:W-:Y:S02]  /*1560*/  LEA R0, R0, UR4, 0x2 ;  /* 0x0000000400007c11 */ /* 0x000fe4000f8e10ff */
[----:B------:R-:W-:Y:S02]  /*1570*/  LEA R7, R7, UR5, 0x2 ;  /* 0x0000000507077c11 */ /* 0x000fe4000f8e10ff */
[----:B------:R-:W-:-:S07]  /*1580*/  IADD3 R0, PT, PT, R0, UR5, RZ ;  /* 0x0000000500007c10 */ /* 0x000fce000fffe0ff */
.L_x_13:
[----:B0-----:R5:W-:Y:S01]  /*1590*/  LDS R8, [R7] ;  /* 0x0000000007087984 */ /* 0x001be20000000800 */
[----:B------:R-:W-:-:S03]  /*15a0*/  VIADD R6, R6, 0x1 ;  /* 0x0000000106067836 */ /* 0x000fc60000000000 */
[----:B------:R3:W0:Y:S02]  /*15b0*/  LDS R9, [R0] ;  /* 0x0000000000097984 */ /* 0x0006240000000800 */
[----:B------:R-:W-:Y:S01]  /*15c0*/  ISETP.NE.AND P1, PT, R6, RZ, PT ;  /* 0x000000ff0600720c */ /* 0x000fe20003f25270 */
[----:B-----5:R-:W-:Y:S02]  /*15d0*/  VIADD R7, R7, 0x4 ;  /* 0x0000000407077836 */ /* 0x020fe40000000000 */
[----:B---3--:R-:W-:Y:S02]  /*15e0*/  IMAD R0, R11, 0x4, R0 ;  /* 0x000000040b007824 */ /* 0x008fe400078e0200 */
[----:B0-----:R-:W-:-:S05]  /*15f0*/  IMAD.IADD R8, R8, 0x1, R9 ;  /* 0x0000000108087824 */ /* 0x001fca00078e0209 */
[----:B-1----:R-:W-:-:S13]  /*1600*/  ISETP.GE.AND P0, PT, R8, R5, PT ;  /* 0x000000050800720c */ /* 0x002fda0003f06270 */
[----:B------:R0:W-:Y:S01]  /*1610*/  @!P0 STS [R4], R8 ;  /* 0x0000000804008388 */ /* 0x0001e20000000800 */
[----:B------:R-:W-:Y:S01]  /*1620*/  @!P0 MOV R5, R8 ;  /* 0x0000000800058202 */ /* 0x000fe20000000f00 */
[----:B------:R-:W-:Y:S06]  /*1630*/  @P1 BRA `(.L_x_13) ;  /* 0xfffffffc00d41947 */ /* 0x000fec000383ffff */
[----:B------:R-:W-:Y:S05]  /*1640*/  BRA `(.L_x_6) ;  /* 0x0000001400fc7947 */ /* 0x000fea0003800000 */
.L_x_5:
[----:B0-----:R0:W1:Y:S01]  /*1650*/  LDS R5, [R4] ;  /* 0x0000000004057984 */ /* 0x0010620000000800 */
[----:B------:R-:W-:Y:S02]  /*1660*/  ISETP.GE.AND P0, PT, R9, R8, PT ;  /* 0x000000080900720c */ /* 0x000fe40003f06270 */
[----:B------:R-:W-:-:S04]  /*1670*/  MOV R10, UR10 ;  /* 0x0000000a000a7c02 */ /* 0x000fc80008000f00 */
[----:B------:R-:W-:-:S13]  /*1680*/  ISETP.LT.OR P0, PT, R10, 0x1, P0 ;  /* 0x000000010a00780c */ /* 0x000fda0000701670 */
[----:B0-----:R-:W-:Y:S05]  /*1690*/  @P0 BRA `(.L_x_6) ;  /* 0x0000001400e80947 */ /* 0x001fea0003800000 */
[----:B------:R-:W-:Y:S01]  /*16a0*/  IMAD.U32 R10, RZ, RZ, UR10 ;  /* 0x0000000aff0a7e24 */ /* 0x000fe2000f8e00ff */
[----:B------:R-:W-:-:S03]  /*16b0*/  LOP3.LUT R9, RZ, R9, RZ, 0x33, !PT ;  /* 0x00000009ff097212 */ /* 0x000fc600078e33ff */
[----:B------:R-:W-:-:S05]  /*16c0*/  VIADD R10, R10, 0xffffffff ;  /* 0xffffffff0a0a7836 */ /* 0x000fca0000000000 */
[----:B------:R-:W-:Y:S01]  /*16d0*/  VIADDMNMX.U32 R9, R9, R8, R10, PT ;  /* 0x0000000809097246 */ /* 0x000fe2000380000a */
[----:B------:R-:W-:-:S03]  /*16e0*/  IMAD.MOV.U32 R10, RZ, RZ, RZ ;  /* 0x000000ffff0a7224 */ /* 0x000fc600078e00ff */
[C---:B------:R-:W-:Y:S02]  /*16f0*/  ISETP.GE.U32.AND P0, PT, R9.reuse, 0x3, PT ;  /* 0x000000030900780c */ /* 0x040fe40003f06070 */
[----:B------:R-:W-:-:S04]  /*1700*/  IADD3 R12, PT, PT, R9, 0x1, RZ ;  /* 0x00000001090c7810 */ /* 0x000fc80007ffe0ff */
[----:B------:R-:W-:-:S07]  /*1710*/  LOP3.LUT R8, R12, 0x3, RZ, 0xc0, !PT ;  /* 0x000000030c087812 */ /* 0x000fce00078ec0ff */
[----:B------:R-:W-:Y:S05]  /*1720*/  @!P0 BRA `(.L_x_14) ;  /* 0x0000001000388947 */ /* 0x000fea0003800000 */
[----:B------:R-:W-:Y:S02]  /*1730*/  IMAD.U32 R9, RZ, RZ, UR10 ;  /* 0x0000000aff097e24 */ /* 0x000fe4000f8e00ff */
[----:B------:R-:W-:Y:S02]  /*1740*/  IMAD.U32 R10, RZ, RZ, UR5 ;  /* 0x00000005ff0a7e24 */ /* 0x000fe4000f8e00ff */
[----:B------:R-:W-:Y:S01]  /*1750*/  IMAD.U32 R19, RZ, RZ, UR10 ;  /* 0x0000000aff137e24 */ /* 0x000fe2000f8e00ff */
[----:B------:R-:W-:-:S05]  /*1760*/  SHF.L.U32 R9, R9, 0x2, RZ ;  /* 0x0000000209097819 */ /* 0x000fca00000006ff */
[----:B------:R-:W-:Y:S01]  /*1770*/  IMAD R11, R6, 0x4, R9 ;  /* 0x00000004060b7824 */ /* 0x000fe200078e0209 */
[----:B------:R-:W-:-:S03]  /*1780*/  LEA R6, R0, UR5, 0x2 ;  /* 0x0000000500067c11 */ /* 0x000fc6000f8e10ff */
[----:B------:R-:W-:Y:S02]  /*1790*/  IMAD R11, R11, UR10, R10 ;  /* 0x0000000a0b0b7c24 */ /* 0x000fe4000f8e020a */
[----:B------:R-:W-:Y:S01]  /*17a0*/  LDS R13, [R6] ;  /* 0x00000000060d7984 */ /* 0x000fe20000000800 */
[----:B------:R-:W-:Y:S02]  /*17b0*/  IMAD.IADD R14, R6, 0x1, R9 ;  /* 0x00000001060e7824 */ /* 0x000fe400078e0209 */
[----:B------:R-:W-:Y:S01]  /*17c0*/  IMAD R16, R19, 0x8, R6 ;  /* 0x0000000813107824 */ /* 0x000fe200078e0206 */
[----:B------:R-:W0:Y:S02]  /*17d0*/  LDS R10, [R11] ;  /* 0x000000000b0a7984 */ /* 0x000e240000000800 */
[----:B0-----:R-:W-:-:S04]  /*17e0*/  IADD3 R10, PT, PT, R10, R13, RZ ;  /* 0x0000000d0a0a7210 */ /* 0x001fc80007ffe0ff */
[----:B-1----:R-:W-:-:S13]  /*17f0*/  ISETP.GE.AND P0, PT, R10, R5, PT ;  /* 0x000000050a00720c */ /* 0x002fda0003f06270 */
[----:B------:R-:W-:Y:S01]  /*1800*/  @!P0 STS [R4], R10 ;  /* 0x0000000a04008388 */ /* 0x000fe20000000800 */
[----:B------:R-:W-:-:S03]  /*1810*/  @!P0 IMAD.MOV.U32 R5, RZ, RZ, R10 ;  /* 0x000000ffff058224 */ /* 0x000fc600078e000a */
[----:B------:R-:W-:Y:S04]  /*1820*/  LDS R14, [R14] ;  /* 0x000000000e0e7984 */ /* 0x000fe80000000800 */
[----:B------:R-:W0:Y:S02]  /*1830*/  LDS R13, [R11+0x4] ;  /* 0x000004000b0d7984 */ /* 0x000e240000000800 */
[----:B0-----:R-:W-:Y:S01]  /*1840*/  IADD3 R13, PT, PT, R13, R14, RZ ;  /* 0x0000000e0d0d7210 */ /* 0x001fe20007ffe0ff */
[----:B------:R-:W-:-:S03]  /*1850*/  IMAD R14, R19, 0xc, R6 ;  /* 0x0000000c130e7824 */ /* 0x000fc600078e0206 */
[----:B------:R-:W-:-:S13]  /*1860*/  ISETP.GE.AND P0, PT, R13, R5, PT ;  /* 0x000000050d00720c */ /* 0x000fda0003f06270 */
[----:B------:R0:W-:Y:S01]  /*1870*/  @!P0 STS [R4], R13 ;  /* 0x0000000d04008388 */ /* 0x0001e20000000800 */
[----:B------:R-:W-:-:S03]  /*1880*/  @!P0 MOV R5, R13 ;  /* 0x0000000d00058202 */ /* 0x000fc60000000f00 */
[----:B------:R-:W-:Y:S04]  /*1890*/  LDS R16, [R16] ;  /* 0x0000000010107984 */ /* 0x000fe80000000800 */
[----:B------:R-:W1:Y:S01]  /*18a0*/  LDS R15, [R11+0x8] ;  /* 0x000008000b0f7984 */ /* 0x000e620000000800 */
[----:B0-----:R-:W-:Y:S02]  /*18b0*/  IMAD R13, R19, 0x10, R6 ;  /* 0x00000010130d7824 */ /* 0x001fe400078e0206 */
[----:B-1----:R-:W-:-:S05]  /*18c0*/  IMAD.IADD R15, R15, 0x1, R16 ;  /* 0x000000010f0f7824 */ /* 0x002fca00078e0210 */
[----:B------:R-:W-:-:S13]  /*18d0*/  ISETP.GE.AND P0, PT, R15, R5, PT ;  /* 0x000000050f00720c */ /* 0x000fda0003f06270 */
[----:B------:R-:W-:Y:S01]  /*18e0*/  @!P0 STS [R4], R15 ;  /* 0x0000000f04008388 */ /* 0x000fe20000000800 */
[----:B------:R-:W-:-:S03]  /*18f0*/  @!P0 IMAD.MOV.U32 R5, RZ, RZ, R15 ;  /* 0x000000ffff058224 */ /* 0x000fc600078e000f */
[----:B------:R-:W-:Y:S04]  /*1900*/  LDS R17, [R14] ;  /* 0x000000000e117984 */ /* 0x000fe80000000800 */
[----:B------:R-:W0:Y:S02]  /*1910*/  LDS R10, [R11+0xc] ;  /* 0x00000c000b0a7984 */ /* 0x000e240000000800 */
[----:B0-----:R-:W-:Y:S02]  /*1920*/  IADD3 R17, PT, PT, R10, R17, RZ ;  /* 0x000000110a117210 */ /* 0x001fe40007ffe0ff */
[----:B------:R-:W-:Y:S02]  /*1930*/  LOP3.LUT R10, R12, 0xfffffffc, RZ, 0xc0, !PT ;  /* 0xfffffffc0c0a7812 */ /* 0x000fe400078ec0ff */
[----:B------:R-:W-:-:S02]  /*1940*/  ISETP.GE.AND P0, PT, R17, R5, PT ;  /* 0x000000051100720c */ /* 0x000fc40003f06270 */
[----:B------:R-:W-:-:S04]  /*1950*/  IADD3 R12, PT, PT, -R10, 0x4, RZ ;  /* 0x000000040a0c7810 */ /* 0x000fc80007ffe1ff */
[----:B------:R-:W-:-:S07]  /*1960*/  ISETP.NE.AND P1, PT, R12, RZ, PT ;  /* 0x000000ff0c00720c */ /* 0x000fce0003f25270 */
[----:B------:R0:W-:Y:S01]  /*1970*/  @!P0 STS [R4], R17 ;  /* 0x0000001104008388 */ /* 0x0001e20000000800 */
[----:B------:R-:W-:-:S05]  /*1980*/  @!P0 IMAD.MOV.U32 R5, RZ, RZ, R17 ;  /* 0x000000ffff058224 */ /* 0x000fca00078e0011 */
[----:B------:R-:W-:Y:S05]  /*1990*/  @!P1 BRA `(.L_x_14) ;  /* 0x0000000c009c9947 */ /* 0x000fea0003800000 */
[----:B------:R-:W-:Y:S01]  /*19a0*/  MOV R6, R12 ;  /* 0x0000000c00067202 */ /* 0x000fe20000000f00 */
[----:B------:R-:W-:Y:S02]  /*19b0*/  VIADD R11, R11, 0x18 ;  /* 0x000000180b0b7836 */ /* 0x000fe40000000000 */
[----:B------:R-:W-:Y:S01]  /*19c0*/  IMAD.MOV.U32 R12, RZ, RZ, R13 ;  /* 0x000000ffff0c7224 */ /* 0x000fe200078e000d */
[----:B------:R-:W-:-:S13]  /*19d0*/  ISETP.GE.AND P0, PT, R6, RZ, PT ;  /* 0x000000ff0600720c */ /* 0x000fda0003f06270 */
[----:B------:R-:W-:Y:S05]  /*19e0*/  @P0 BRA `(.L_x_15) ;  /* 0x0000000800fc0947 */ /* 0x000fea0003800000 */
[----:B------:R-:W-:Y:S02]  /*19f0*/  IADD3 R13, PT, PT, -R6, RZ, RZ ;  /* 0x000000ff060d7210 */ /* 0x000fe40007ffe1ff */
[----:B------:R-:W-:Y:S02]  /*1a00*/  PLOP3.LUT P0, PT, PT, PT, PT, 0x80, 0x8 ;  /* 0x000000000008781c */ /* 0x000fe40003f0f070 */
[----:B------:R-:W-:-:S13]  /*1a10*/  ISETP.GT.AND P1, PT, R13, 0xc, PT ;  /* 0x0000000c0d00780c */ /* 0x000fda0003f24270 */
[----:B------:R-:W-:Y:S05]  /*1a20*/  @!P1 BRA `(.L_x_16) ;  /* 0x0000000400e09947 */ /* 0x000fea0003800000 */
[----:B0-----:R-:W0:Y:S01]  /*1a30*/  LDC R17, c[0x0][0x398] ;  /* 0x0000e600ff117b82 */ /* 0x001e220000000800 */
[----:B------:R-:W-:-:S13]  /*1a40*/  PLOP3.LUT P0, PT, PT, PT, PT, 0x8, 0x80 ;  /* 0x000000000080781c */ /* 0x000fda0003f0e170 */
.L_x_17:
[----:B------:R-:W-:Y:S01]  /*1a50*/  LDS R13, [R11+-0x8] ;  /* 0xfffff8000b0d7984 */ /* 0x000fe20000000800 */
[----:B0-----:R-:W-:Y:S01]  /*1a60*/  R2UR UR10, R17 ;  /* 0x00000000110a72ca */ /* 0x001fe200000e0000 */
[----:B------:R-:W-:Y:S02]  /*1a70*/  VIADD R6, R6, 0x10 ;  /* 0x0000001006067836 */ /* 0x000fe40000000000 */
[----:B-1----:R-:W0:Y:S03]  /*1a80*/  LDS R14, [R12] ;  /* 0x000000000c0e7984 */ /* 0x002e260000000800 */
[----:B------:R-:W-:Y:S01]  /*1a90*/  ISETP.GE.AND P2, PT, R6, -0xc, PT ;  /* 0xfffffff40600780c */ /* 0x000fe20003f46270 */
[----:B0-----:R-:W-:Y:S02]  /*1aa0*/  IMAD.IADD R15, R13, 0x1, R14 ;  /* 0x000000010d0f7824 */ /* 0x001fe400078e020e */
[----:B------:R-:W-:-:S03]  /*1ab0*/  IMAD.IADD R14, R9, 0x1, R12 ;  /* 0x00000001090e7824 */ /* 0x000fc600078e020c */
[----:B------:R-:W-:-:S13]  /*1ac0*/  ISETP.GE.AND P1, PT, R15, R5, PT ;  /* 0x000000050f00720c */ /* 0x000fda0003f26270 */
[----:B------:R-:W-:Y:S01]  /*1ad0*/  @!P1 STS [R4], R15 ;  /* 0x0000000f04009388 */ /* 0x000fe20000000800 */
[----:B------:R-:W-:-:S03]  /*1ae0*/  @!P1 MOV R5, R15 ;  /* 0x0000000f00059202 */ /* 0x000fc60000000f00 */
[----:B------:R-:W-:Y:S04]  /*1af0*/  LDS R14, [R14] ;  /* 0x000000000e0e7984 */ /* 0x000fe80000000800 */
[----:B------:R-:W0:Y:S02]  /*1b00*/  LDS R13, [R11+-0x4] ;  /* 0xfffffc000b0d7984 */ /* 0x000e240000000800 */
[----:B0-----:R-:W-:Y:S02]  /*1b10*/  IMAD.IADD R18, R13, 0x1, R14 ;  /* 0x000000010d127824 */ /* 0x001fe400078e020e */
[----:B------:R-:W-:-:S03]  /*1b20*/  IMAD.U32 R13, RZ, RZ, UR10 ;  /* 0x0000000aff0d7e24 */ /* 0x000fc6000f8e00ff */
[----:B------:R-:W-:Y:S02]  /*1b30*/  ISETP.GE.AND P1, PT, R18, R5, PT ;  /* 0x000000051200720c */ /* 0x000fe40003f26270 */
[----:B------:R-:W-:-:S11]  /*1b40*/  LEA R16, R13, R12, 0x3 ;  /* 0x0000000c0d107211 */ /* 0x000fd600078e18ff */
[----:B------:R-:W-:Y:S01]  /*1b50*/  @!P1 STS [R4], R18 ;  /* 0x0000001204009388 */ /* 0x000fe20000000800 */
[----:B------:R-:W-:-:S03]  /*1b60*/  @!P1 IMAD.MOV.U32 R5, RZ, RZ, R18 ;  /* 0x000000ffff059224 */ /* 0x000fc600078e0012 */
[----:B------:R-:W-:Y:S04]  /*1b70*/  LDS R16, [R16] ;  /* 0x0000000010107984 */ /* 0x000fe80000000800 */
[----:B------:R-:W0:Y:S02]  /*1b80*/  LDS R15, [R11] ;  /* 0x000000000b0f7984 */ /* 0x000e240000000800 */
[----:B0-----:R-:W-:Y:S02]  /*1b90*/  IMAD.IADD R20, R15, 0x1, R16 ;  /* 0x000000010f147824 */ /* 0x001fe400078e0210 */
[C-C-:B------:R-:W-:Y:S02]  /*1ba0*/  IMAD R15, R13.reuse, 0xc, R12.reuse ;  /* 0x0000000c0d0f7824 */ /* 0x140fe400078e020c */
[----:B------:R-:W-:Y:S01]  /*1bb0*/  IMAD R12, R13, 0x10, R12 ;  /* 0x000000100d0c7824 */ /* 0x000fe200078e020c */
[----:B------:R-:W-:-:S03]  /*1bc0*/  ISETP.GE.AND P1, PT, R20, R5, PT ;  /* 0x000000051400720c */ /* 0x000fc60003f26270 */
[----:B------:R-:W-:-:S10]  /*1bd0*/  IMAD R16, R13, 0x8, R12 ;  /* 0x000000080d107824 */ /* 0x000fd400078e020c */
[----:B------:R-:W-:Y:S01]  /*1be0*/  @!P1 STS [R4], R20 ;  /* 0x0000001404009388 */ /* 0x000fe20000000800 */
[----:B------:R-:W-:-:S03]  /*1bf0*/  @!P1 MOV R5, R20 ;  /* 0x0000001400059202 */ /* 0x000fc60000000f00 */
[----:B------:R-:W-:Y:S04]  /*1c00*/  LDS R15, [R15] ;  /* 0x000000000f0f7984 */ /* 0x000fe80000000800 */
[----:B------:R-:W0:Y:S02]  /*1c10*/  LDS R14, [R11+0x4] ;  /* 0x000004000b0e7984 */ /* 0x000e240000000800 */
[----:B0-----:R-:W-:Y:S02]  /*1c20*/  IMAD.IADD R18, R14, 0x1, R15 ;  /* 0x000000010e127824 */ /* 0x001fe400078e020f */
[----:B------:R-:W-:-:S03]  /*1c30*/  IMAD.IADD R15, R9, 0x1, R12 ;  /* 0x00000001090f7824 */ /* 0x000fc600078e020c */
[----:B------:R-:W-:-:S13]  /*1c40*/  ISETP.GE.AND P1, PT, R18, R5, PT ;  /* 0x000000051200720c */ /* 0x000fda0003f26270 */
[----:B------:R-:W-:Y:S01]  /*1c50*/  @!P1 STS [R4], R18 ;  /* 0x0000001204009388 */ /* 0x000fe20000000800 */
[----:B------:R-:W-:-:S03]  /*1c60*/  @!P1 MOV R5, R18 ;  /* 0x0000001200059202 */ /* 0x000fc60000000f00 */
[----:B------:R-:W-:Y:S04]  /*1c70*/  LDS R14, [R11+0x8] ;  /* 0x000008000b0e7984 */ /* 0x000fe80000000800 */
[----:B------:R-:W0:Y:S02]  /*1c80*/  LDS R19, [R12] ;  /* 0x000000000c137984 */ /* 0x000e240000000800 */
[----:B0-----:R-:W-:-:S05]  /*1c90*/  IMAD.IADD R20, R14, 0x1, R19 ;  /* 0x000000010e147824 */ /* 0x001fca00078e0213 */
[----:B------:R-:W-:-:S13]  /*1ca0*/  ISETP.GE.AND P1, PT, R20, R5, PT ;  /* 0x000000051400720c */ /* 0x000fda0003f26270 */
[----:B------:R-:W-:Y:S01]  /*1cb0*/  @!P1 STS [R4], R20 ;  /* 0x0000001404009388 */ /* 0x000fe20000000800 */
[----:B------:R-:W-:-:S03]  /*1cc0*/  @!P1 MOV R5, R20 ;  /* 0x0000001400059202 */ /* 0x000fc60000000f00 */
[----:B------:R-:W-:Y:S04]  /*1cd0*/  LDS R15, [R15] ;  /* 0x000000000f0f7984 */ /* 0x000fe80000000800 */
[----:B------:R-:W0:Y:S02]  /*1ce0*/  LDS R14, [R11+0xc] ;  /* 0x00000c000b0e7984 */ /* 0x000e240000000800 */
[----:B0-----:R-:W-:Y:S02]  /*1cf0*/  IMAD.IADD R18, R14, 0x1, R15 ;  /* 0x000000010e127824 */ /* 0x001fe400078e020f */
[C-C-:B------:R-:W-:Y:S02]  /*1d00*/  IMAD R15, R13.reuse, 0xc, R12.reuse ;  /* 0x0000000c0d0f7824 */ /* 0x140fe400078e020c */
[----:B------:R-:W-:Y:S01]  /*1d10*/  IMAD R12, R13, 0x10, R12 ;  /* 0x000000100d0c7824 */ /* 0x000fe200078e020c */
[----:B------:R-:W-:-:S13]  /*1d20*/  ISETP.GE.AND P1, PT, R18, R5, PT ;  /* 0x000000051200720c */ /* 0x000fda0003f26270 */
[----:B------:R-:W-:Y:S01]  /*1d30*/  @!P1 STS [R4], R18 ;  /* 0x0000001204009388 */ /* 0x000fe20000000800 */
[----:B------:R-:W-:-:S03]  /*1d40*/  @!P1 MOV R5, R18 ;  /* 0x0000001200059202 */ /* 0x000fc60000000f00 */
[----:B------:R0:W-:Y:S04]  /*1d50*/  LDS R19, [R16] ;  /* 0x0000000010137984 */ /* 0x0001e80000000800 */
        /* <DEDUP_REMOVED lines=8> */
[----:B0-----:R-:W-:Y:S01]  /*1de0*/  IADD3 R18, PT, PT, R14, R15, RZ ;  /* 0x0000000f0e127210 */ /* 0x001fe20007ffe0ff */
[----:B------:R-:W-:-:S03]  /*1df0*/  IMAD.IADD R15, R9, 0x1, R12 ;  /* 0x00000001090f7824 */ /* 0x000fc600078e020c */
[----:B------:R-:W-:-:S13]  /*1e00*/  ISETP.GE.AND P1, PT, R18, R5, PT ;  /* 0x000000051200720c */ /* 0x000fda0003f26270 */
[----:B------:R-:W-:Y:S01]  /*1e10*/  @!P1 STS [R4], R18 ;  /* 0x0000001204009388 */ /* 0x000fe20000000800 */
[----:B------:R-:W-:-:S03]  /*1e20*/  @!P1 IMAD.MOV.U32 R5, RZ, RZ, R18 ;  /* 0x000000ffff059224 */ /* 0x000fc600078e0012 */
[----:B------:R-:W-:Y:S04]  /*1e30*/  LDS R14, [R11+0x18] ;  /* 0x000018000b0e7984 */ /* 0x000fe80000000800 */
[----:B------:R-:W0:Y:S02]  /*1e40*/  LDS R19, [R12] ;  /* 0x000000000c137984 */ /* 0x000e240000000800 */
[----:B0-----:R-:W-:-:S04]  /*1e50*/  IADD3 R20, PT, PT, R14, R19, RZ ;  /* 0x000000130e147210 */ /* 0x001fc80007ffe0ff */
[----:B------:R-:W-:-:S13]  /*1e60*/  ISETP.GE.AND P1, PT, R20, R5, PT ;  /* 0x000000051400720c */ /* 0x000fda0003f26270 */
[----:B------:R-:W-:Y:S01]  /*1e70*/  @!P1 STS [R4], R20 ;  /* 0x0000001404009388 */ /* 0x000fe20000000800 */
[----:B------:R-:W-:-:S03]  /*1e80*/  @!P1 IMAD.MOV.U32 R5, RZ, RZ, R20 ;  /* 0x000000ffff059224 */ /* 0x000fc600078e0014 */
[----:B------:R-:W-:Y:S04]  /*1e90*/  LDS R15, [R15] ;  /* 0x000000000f0f7984 */ /* 0x000fe80000000800 */
[----:B------:R-:W0:Y:S02]  /*1ea0*/  LDS R14, [R11+0x1c] ;  /* 0x00001c000b0e7984 */ /* 0x000e240000000800 */
[----:B0-----:R-:W-:Y:S01]  /*1eb0*/  IADD3 R18, PT, PT, R14, R15, RZ ;  /* 0x0000000f0e127210 */ /* 0x001fe20007ffe0ff */
[C---:B------:R-:W-:Y:S01]  /*1ec0*/  IMAD R15, R13.reuse, 0xc, R12 ;  /* 0x0000000c0d0f7824 */ /* 0x040fe200078e020c */
[----:B------:R-:W-:Y:S02]  /*1ed0*/  LEA R12, R13, R12, 0x4 ;  /* 0x0000000c0d0c7211 */ /* 0x000fe400078e20ff */
[----:B------:R-:W-:-:S13]  /*1ee0*/  ISETP.GE.AND P1, PT, R18, R5, PT ;  /* 0x000000051200720c */ /* 0x000fda0003f26270 */
[----:B------:R-:W-:Y:S01]  /*1ef0*/  @!P1 STS [R4], R18 ;  /* 0x0000001204009388 */ /* 0x000fe20000000800 */
[----:B------:R-:W-:-:S03]  /*1f00*/  @!P1 IMAD.MOV.U32 R5, RZ, RZ, R18 ;  /* 0x000000ffff059224 */ /* 0x000fc600078e0012 */
[----:B------:R0:W-:Y:S04]  /*1f10*/  LDS R19, [R16] ;  /* 0x0000000010137984 */ /* 0x0001e80000000800 */
[----:B------:R-:W1:Y:S01]  /*1f20*/  LDS R14, [R11+0x20] ;  /* 0x000020000b0e7984 */ /* 0x000e620000000800 */
[----:B0-----:R-:W-:Y:S02]  /*1f30*/  LEA R16, R13, R12, 0x3 ;  /* 0x0000000c0d107211 */ /* 0x001fe400078e18ff */
[----:B-1----:R-:W-:-:S04]  /*1f40*/  IADD3 R20, PT, PT, R14, R19, RZ ;  /* 0x000000130e147210 */ /* 0x002fc80007ffe0ff */
[----:B------:R-:W-:-:S13]  /*1f50*/  ISETP.GE.AND P1, PT, R20, R5, PT ;  /* 0x000000051400720c */ /* 0x000fda0003f26270 */
[----:B------:R-:W-:Y:S01]  /*1f60*/  @!P1 STS [R4], R20 ;  /* 0x0000001404009388 */ /* 0x000fe20000000800 */
[----:B------:R-:W-:-:S03]  /*1f70*/  @!P1 IMAD.MOV.U32 R5, RZ, RZ, R20 ;  /* 0x000000ffff059224 */ /* 0x000fc600078e0014 */
[----:B------:R-:W-:Y:S04]  /*1f80*/  LDS R15, [R15] ;  /* 0x000000000f0f7984 */ /* 0x000fe80000000800 */
[----:B------:R-:W0:Y:S02]  /*1f90*/  LDS R14, [R11+0x24] ;  /* 0x000024000b0e7984 */ /* 0x000e240000000800 */
[----:B0-----:R-:W-:Y:S01]  /*1fa0*/  IMAD.IADD R18, R14, 0x1, R15 ;  /* 0x000000010e127824 */ /* 0x001fe200078e020f */
[----:B------:R-:W-:-:S04]  /*1fb0*/  IADD3 R15, PT, PT, R9, R12, RZ ;  /* 0x0000000c090f7210 */ /* 0x000fc80007ffe0ff */
[----:B------:R-:W-:-:S13]  /*1fc0*/  ISETP.GE.AND P1, PT, R18, R5, PT ;  /* 0x000000051200720c */ /* 0x000fda0003f26270 */
[----:B------:R-:W-:Y:S01]  /*1fd0*/  @!P1 STS [R4], R18 ;  /* 0x0000001204009388 */ /* 0x000fe20000000800 */
[----:B------:R-:W-:-:S03]  /*1fe0*/  @!P1 IMAD.MOV.U32 R5, RZ, RZ, R18 ;  /* 0x000000ffff059224 */ /* 0x000fc600078e0012 */
[----:B------:R-:W-:Y:S04]  /*1ff0*/  LDS R14, [R11+0x28] ;  /* 0x000028000b0e7984 */ /* 0x000fe80000000800 */
[----:B------:R-:W0:Y:S02]  /*2000*/  LDS R19, [R12] ;  /* 0x000000000c137984 */ /* 0x000e240000000800 */
[----:B0-----:R-:W-:-:S05]  /*2010*/  IMAD.IADD R20, R14, 0x1, R19 ;  /* 0x000000010e147824 */ /* 0x001fca00078e0213 */
[----:B------:R-:W-:-:S13]  /*2020*/  ISETP.GE.AND P1, PT, R20, R5, PT ;  /* 0x000000051400720c */ /* 0x000fda0003f26270 */
[----:B------:R-:W-:Y:S01]  /*2030*/  @!P1 STS [R4], R20 ;  /* 0x0000001404009388 */ /* 0x000fe20000000800 */
[----:B------:R-:W-:-:S03]  /*2040*/  @!P1 IMAD.MOV.U32 R5, RZ, RZ, R20 ;  /* 0x000000ffff059224 */ /* 0x000fc600078e0014 */
[----:B------:R-:W-:Y:S04]  /*2050*/  LDS R15, [R15] ;  /* 0x000000000f0f7984 */ /* 0x000fe80000000800 */
[----:B------:R-:W0:Y:S02]  /*2060*/  LDS R14, [R11+0x2c] ;  /* 0x00002c000b0e7984 */ /* 0x000e240000000800 */
[----:B0-----:R-:W-:Y:S02]  /*2070*/  IMAD.IADD R18, R14, 0x1, R15 ;  /* 0x000000010e127824 */ /* 0x001fe400078e020f */
[C---:B------:R-:W-:Y:S01]  /*2080*/  IMAD R15, R13.reuse, 0xc, R12 ;  /* 0x0000000c0d0f7824 */ /* 0x040fe200078e020c */
[----:B------:R-:W-:Y:S02]  /*2090*/  LEA R12, R13, R12, 0x4 ;  /* 0x0000000c0d0c7211 */ /* 0x000fe400078e20ff */
        /* <DEDUP_REMOVED lines=8> */
[----:B------:R-:W-:-:S03]  /*2120*/  @!P1 MOV R5, R19 ;  /* 0x0000001300059202 */ /* 0x000fc60000000f00 */
[----:B------:R-:W-:Y:S04]  /*2130*/  LDS R15, [R15] ;  /* 0x000000000f0f7984 */ /* 0x000fe80000000800 */
[----:B------:R0:W1:Y:S02]  /*2140*/  LDS R14, [R11+0x34] ;  /* 0x000034000b0e7984 */ /* 0x0000640000000800 */
[----:B0-----:R-:W-:Y:S02]  /*2150*/  VIADD R11, R11, 0x40 ;  /* 0x000000400b0b7836 */ /* 0x001fe40000000000 */
[----:B-1----:R-:W-:-:S05]  /*2160*/  IMAD.IADD R14, R14, 0x1, R15 ;  /* 0x000000010e0e7824 */ /* 0x002fca00078e020f */
[----:B------:R-:W-:-:S13]  /*2170*/  ISETP.GE.AND P1, PT, R14, R5, PT ;  /* 0x000000050e00720c */ /* 0x000fda0003f26270 */
[----:B------:R1:W-:Y:S01]  /*2180*/  @!P1 STS [R4], R14 ;  /* 0x0000000e04009388 */ /* 0x0003e20000000800 */
[----:B------:R-:W-:Y:S01]  /*2190*/  @!P1 IMAD.MOV.U32 R5, RZ, RZ, R14 ;  /* 0x000000ffff059224 */ /* 0x000fe200078e000e */
[----:B------:R-:W-:Y:S06]  /*21a0*/  @!P2 BRA `(.L_x_17) ;  /* 0xfffffff80028a947 */ /* 0x000fec000383ffff */
.L_x_16:
[----:B------:R-:W-:-:S04]  /*21b0*/  IADD3 R13, PT, PT, -R6, RZ, RZ ;  /* 0x000000ff060d7210 */ /* 0x000fc80007ffe1ff */
[----:B------:R-:W-:-:S13]  /*21c0*/  ISETP.GT.AND P1, PT, R13, 0x4, PT ;  /* 0x000000040d00780c */ /* 0x000fda0003f24270 */
[----:B------:R-:W-:Y:S05]  /*21d0*/  @!P1 BRA `(.L_x_18) ;  /* 0x0000000000f89947 */ /* 0x000fea0003800000 */
[----:B------:R-:W-:Y:S01]  /*21e0*/  LDS R13, [R11+-0x8] ;  /* 0xfffff8000b0d7984 */ /* 0x000fe20000000800 */
[----:B------:R-:W-:-:S03]  /*21f0*/  VIADD R6, R6, 0x4 ;  /* 0x0000000406067836 */ /* 0x000fc60000000000 */
[----:B-1----:R-:W0:Y:S01]  /*2200*/  LDS R14, [R12] ;  /* 0x000000000c0e7984 */ /* 0x002e220000000800 */
[----:B------:R-:W-:Y:S02]  /*2210*/  VIADD R6, R6, 0x4 ;  /* 0x0000000406067836 */ /* 0x000fe40000000000 */
        /* <DEDUP_REMOVED lines=38> */
[C---:B------:R-:W-:Y:S01]  /*2480*/  IMAD R15, R13.reuse, 0xc, R12 ;  /* 0x0000000c0d0f7824 */ /* 0x040fe200078e020c */
        /* <DEDUP_REMOVED lines=19> */
.L_x_18:
[----:B------:R-:W-:-:S13]  /*25c0*/  ISETP.EQ.AND P1, PT, R6, RZ, PT ;  /* 0x000000ff0600720c */ /* 0x000fda0003f22270 */
[----:B------:R-:W-:Y:S05]  /*25d0*/  @!P0 BRA P1, `(.L_x_14) ;  /* 0x00000000008c8947 */ /* 0x000fea0000800000 */
.L_x_15:
[----:B------:R-:W3:Y:S02]  /*25e0*/  LDC R20, c[0x0][0x398] ;  /* 0x0000e600ff147b82 */ /* 0x000ee40000000800 */
.L_x_19:
[----:B----4-:R-:W-:Y:S01]  /*25f0*/  LDS R13, [R11+-0x8] ;  /* 0xfffff8000b0d7984 */ /* 0x010fe20000000800 */
[----:B------:R-:W-:Y:S01]  /*2600*/  IMAD.IADD R16, R9, 0x1, R12 ;  /* 0x0000000109107824 */ /* 0x000fe200078e020c */
[----:B---3--:R-:W-:Y:S01]  /*2610*/  R2UR UR10, R20 ;  /* 0x00000000140a72ca */ /* 0x008fe200000e0000 */
[----:B------:R-:W-:Y:S01]  /*2620*/  VIADD R6, R6, 0x4 ;  /* 0x0000000406067836 */ /* 0x000fe20000000000 */
[----:B-1----:R-:W0:Y:S04]  /*2630*/  LDS R14, [R12] ;  /* 0x000000000c0e7984 */ /* 0x002e280000000800 */
[----:B------:R-:W-:-:S07]  /*2640*/  ISETP.NE.AND P1, PT, R6, RZ, PT ;  /* 0x000000ff0600720c */ /* 0x000fce0003f25270 */
[----:B------:R-:W-:-:S05]  /*2650*/  IMAD.U32 R19, RZ, RZ, UR10 ;  /* 0x0000000aff137e24 */ /* 0x000fca000f8e00ff */
[----:B------:R-:W-:Y:S01]  /*2660*/  LEA R15, R19, R12, 0x3 ;  /* 0x0000000c130f7211 */ /* 0x000fe200078e18ff */
[----:B0-----:R-:W-:-:S05]  /*2670*/  IMAD.IADD R17, R13, 0x1, R14 ;  /* 0x000000010d117824 */ /* 0x001fca00078e020e */
[----:B------:R-:W-:-:S13]  /*2680*/  ISETP.GE.AND P0, PT, R17, R5, PT ;  /* 0x000000051100720c */ /* 0x000fda0003f06270 */
[----:B------:R-:W-:Y:S01]  /*2690*/  @!P0 STS [R4], R17 ;  /* 0x0000001104008388 */ /* 0x000fe20000000800 */
[----:B------:R-:W-:-:S03]  /*26a0*/  @!P0 MOV R5, R17 ;  /* 0x0000001100058202 */ /* 0x000fc60000000f00 */
[----:B------:R-:W-:Y:S04]  /*26b0*/  LDS R16, [R16] ;  /* 0x0000000010107984 */ /* 0x000fe80000000800 */
[----:B------:R-:W2:Y:S02]  /*26c0*/  LDS R13, [R11+-0x4] ;  /* 0xfffffc000b0d7984 */ /* 0x000ea40000000800 */
[----:B--2---:R-:W-:-:S05]  /*26d0*/  IMAD.IADD R18, R13, 0x1, R16 ;  /* 0x000000010d127824 */ /* 0x004fca00078e0210 */
[----:B------:R-:W-:-:S13]  /*26e0*/  ISETP.GE.AND P0, PT, R18, R5, PT ;  /* 0x000000051200720c */ /* 0x000fda0003f06270 */
[----:B------:R-:W-:Y:S01]  /*26f0*/  @!P0 STS [R4], R18 ;  /* 0x0000001204008388 */ /* 0x000fe20000000800 */
[----:B------:R-:W-:-:S03]  /*2700*/  @!P0 IMAD.MOV.U32 R5, RZ, RZ, R18 ;  /* 0x000000ffff058224 */ /* 0x000fc600078e0012 */
[----:B------:R-:W-:Y:S04]  /*2710*/  LDS R14, [R15] ;  /* 0x000000000f0e7984 */ /* 0x000fe80000000800 */
[----:B------:R-:W0:Y:S02]  /*2720*/  LDS R13, [R11] ;  /* 0x000000000b0d7984 */ /* 0x000e240000000800 */
[----:B0-----:R-:W-:Y:S02]  /*2730*/  IMAD.IADD R16, R13, 0x1, R14 ;  /* 0x000000010d107824 */ /* 0x001fe400078e020e */
[C---:B------:R-:W-:Y:S01]  /*2740*/  IMAD R14, R19.reuse, 0xc, R12 ;  /* 0x0000000c130e7824 */ /* 0x040fe200078e020c */
[----:B------:R-:W-:Y:S02]  /*2750*/  LEA R12, R19, R12, 0x4 ;  /* 0x0000000c130c7211 */ /* 0x000fe400078e20ff */
        /* <DEDUP_REMOVED lines=10> */
[----:B------:R-:W-:Y:S06]  /*2800*/  @P1 BRA `(.L_x_19) ;  /* 0xfffffffc00781947 */ /* 0x000fec000383ffff */
.L_x_14:
[----:B------:R-:W-:-:S13]  /*2810*/  ISETP.NE.AND P0, PT, R8, RZ, PT ;  /* 0x000000ff0800720c */ /* 0x000fda0003f05270 */
[----:B------:R-:W-:Y:S05]  /*2820*/  @!P0 BRA `(.L_x_6) ;  /* 0x0000000400848947 */ /* 0x000fea0003800000 */
[----:B------:R-:W-:Y:S01]  /*2830*/  IMAD R0, R10, UR10, R0 ;  /* 0x0000000a0a007c24 */ /* 0x000fe2000f8e0200 */
[----:B------:R-:W-:-:S04]  /*2840*/  IADD3 R7, PT, PT, R7, R10, RZ ;  /* 0x0000000a07077210 */ /* 0x000fc80007ffe0ff */
[----:B------:R-:W-:Y:S02]  /*2850*/  LEA R7, R7, UR4, 0x2 ;  /* 0x0000000407077c11 */ /* 0x000fe4000f8e10ff */
[----:B------:R-:W-:-:S03]  /*2860*/  LEA R6, R0, UR5, 0x2 ;  /* 0x0000000500067c11 */ /* 0x000fc6000f8e10ff */
[----:B------:R-:W-:Y:S04]  /*2870*/  LDS R0, [R7+UR5] ;  /* 0x0000000507007984 */ /* 0x000fe80008000800 */
[----:B------:R-:W3:Y:S02]  /*2880*/  LDS R9, [R6] ;  /* 0x0000000006097984 */ /* 0x000ee40000000800 */
[----:B---3--:R-:W-:Y:S01]  /*2890*/  IMAD.IADD R10, R0, 0x1, R9 ;  /* 0x00000001000a7824 */ /* 0x008fe200078e0209 */
[----:B------:R-:W-:Y:S01]  /*28a0*/  IADD3 R0, PT, PT, -R8, 0x1, RZ ;  /* 0x0000000108007810 */ /* 0x000fe20007ffe1ff */
[----:B------:R-:W-:-:S03]  /*28b0*/  IMAD.U32 R9, RZ, RZ, UR10 ;  /* 0x0000000aff097e24 */ /* 0x000fc6000f8e00ff */
[----:B-1----:R-:W-:Y:S02]  /*28c0*/  ISETP.GE.AND P0, PT, R10, R5, PT ;  /* 0x000000050a00720c */ /* 0x002fe40003f06270 */
[----:B------:R-:W-:Y:S02]  /*28d0*/  ISETP.NE.AND P1, PT, R0, RZ, PT ;  /* 0x000000ff0000720c */ /* 0x000fe40003f25270 */
[----:B------:R-:W-:Y:S01]  /*28e0*/  LEA R8, R9, R6, 0x2 ;  /* 0x0000000609087211 */ /* 0x000fe200078e10ff */
[----:B------:R-:W-:-:S08]  /*28f0*/  VIADD R9, R7, UR5 ;  /* 0x0000000507097c36 */ /* 0x000fd00008000000 */
[----:B------:R3:W-:Y:S01]  /*2900*/  @!P0 STS [R4], R10 ;  /* 0x0000000a04008388 */ /* 0x0007e20000000800 */
[----:B------:R-:W-:Y:S01]  /*2910*/  @!P0 IMAD.MOV.U32 R5, RZ, RZ, R10 ;  /* 0x000000ffff058224 */ /* 0x000fe200078e000a */
[----:B------:R-:W-:Y:S06]  /*2920*/  @!P1 BRA `(.L_x_6) ;  /* 0x0000000400449947 */ /* 0x000fec0003800000 */
[----:B------:R-:W-:Y:S02]  /*2930*/  ISETP.GE.AND P0, PT, R0, RZ, PT ;  /* 0x000000ff0000720c */ /* 0x000fe40003f06270 */
[----:B------:R-:W-:Y:S01]  /*2940*/  IADD3 R6, PT, PT, R9, 0x4, RZ ;  /* 0x0000000409067810 */ /* 0x000fe20007ffe0ff */
[----:B------:R-:W-:-:S10]  /*2950*/  IMAD.MOV.U32 R9, RZ, RZ, R8 ;  /* 0x000000ffff097224 */ /* 0x000fd400078e0008 */
[----:B------:R-:W-:Y:S05]  /*2960*/  @P0 BRA `(.L_x_20) ;  /* 0x0000000400040947 */ /* 0x000fea0003800000 */
[----:B------:R-:W-:Y:S01]  /*2970*/  IMAD.MOV R7, RZ, RZ, -R0 ;  /* 0x000000ffff077224 */ /* 0x000fe200078e0a00 */
[----:B------:R-:W-:-:S04]  /*2980*/  PLOP3.LUT P0, PT, PT, PT, PT, 0x80, 0x8 ;  /* 0x000000000008781c */ /* 0x000fc80003f0f070 */
[----:B------:R-:W-:-:S13]  /*2990*/  ISETP.GT.AND P1, PT, R7, 0x3, PT ;  /* 0x000000030700780c */ /* 0x000fda0003f24270 */
[----:B------:R-:W-:Y:S05]  /*29a0*/  @!P1 BRA `(.L_x_21) ;  /* 0x0000000000909947 */ /* 0x000fea0003800000 */
[----:B----4-:R-:W1:Y:S01]  /*29b0*/  LDC R13, c[0x0][0x398] ;  /* 0x0000e600ff0d7b82 */ /* 0x010e620000000800 */
[----:B------:R-:W-:-:S13]  /*29c0*/  PLOP3.LUT P0, PT, PT, PT, PT, 0x8, 0x80 ;  /* 0x000000000080781c */ /* 0x000fda0003f0e170 */
.L_x_22:
[----:B-1----:R-:W-:Y:S01]  /*29d0*/  LDS R7, [R6] ;  /* 0x0000000006077984 */ /* 0x002fe20000000800 */
[----:B-1----:R-:W-:Y:S01]  /*29e0*/  R2UR UR10, R13 ;  /* 0x000000000d0a72ca */ /* 0x002fe200000e0000 */
[----:B------:R-:W-:Y:S02]  /*29f0*/  VIADD R0, R0, 0x4 ;  /* 0x0000000400007836 */ /* 0x000fe40000000000 */
[----:B------:R1:W3:Y:S03]  /*2a00*/  LDS R8, [R9] ;  /* 0x0000000009087984 */ /* 0x0002e60000000800 */
[----:B------:R-:W-:-:S07]  /*2a10*/  ISETP.GE.AND P2, PT, R0, -0x3, PT ;  /* 0xfffffffd0000780c */ /* 0x000fce0003f46270 */
[----:B------:R-:W-:-:S04]  /*2a20*/  IMAD.U32 R14, RZ, RZ, UR10 ;  /* 0x0000000aff0e7e24 */ /* 0x000fc8000f8e00ff */
[----:B------:R-:W-:-:S04]  /*2a30*/  IMAD R11, R14, 0x4, R9 ;  /* 0x000000040e0b7824 */ /* 0x000fc800078e0209 */
[----:B-1----:R-:W-:Y:S01]  /*2a40*/  IMAD R9, R14, 0x4, R11 ;  /* 0x000000040e097824 */ /* 0x002fe200078e020b */
[----:B---3--:R-:W-:-:S04]  /*2a50*/  IADD3 R10, PT, PT, R7, R8, RZ ;  /* 0x00000008070a7210 */ /* 0x008fc80007ffe0ff */
[----:B------:R-:W-:-:S13]  /*2a60*/  ISETP.GE.AND P1, PT, R10, R5, PT ;  /* 0x000000050a00720c */ /* 0x000fda0003f26270 */
[----:B------:R-:W-:Y:S01]  /*2a70*/  @!P1 STS [R4], R10 ;  /* 0x0000000a04009388 */ /* 0x000fe20000000800 */
[----:B------:R-:W-:-:S03]  /*2a80*/  @!P1 MOV R5, R10 ;  /* 0x0000000a00059202 */ /* 0x000fc60000000f00 */
[----:B------:R-:W-:Y:S04]  /*2a90*/  LDS R7, [R6+0x4] ;  /* 0x0000040006077984 */ /* 0x000fe80000000800 */
[----:B------:R1:W3:Y:S02]  /*2aa0*/  LDS R8, [R11] ;  /* 0x000000000b087984 */ /* 0x0002e40000000800 */
[----:B-1----:R-:W-:Y:S02]  /*2ab0*/  IMAD R11, R14, 0x4, R9 ;  /* 0x000000040e0b7824 */ /* 0x002fe400078e0209 */
[----:B---3--:R-:W-:-:S05]  /*2ac0*/  IMAD.IADD R12, R7, 0x1, R8 ;  /* 0x00000001070c7824 */ /* 0x008fca00078e0208 */
[----:B------:R-:W-:-:S13]  /*2ad0*/  ISETP.GE.AND P1, PT, R12, R5, PT ;  /* 0x000000050c00720c */ /* 0x000fda0003f26270 */
[----:B------:R-:W-:Y:S01]  /*2ae0*/  @!P1 STS [R4], R12 ;  /* 0x0000000c04009388 */ /* 0x000fe20000000800 */
[----:B------:R-:W-:-:S03]  /*2af0*/  @!P1 MOV R5, R12 ;  /* 0x0000000c00059202 */ /* 0x000fc60000000f00 */
[----:B------:R-:W-:Y:S04]  /*2b00*/  LDS R7, [R6+0x8] ;  /* 0x0000080006077984 */ /* 0x000fe80000000800 */
[----:B------:R1:W3:Y:S02]  /*2b10*/  LDS R8, [R9] ;  /* 0x0000000009087984 */ /* 0x0002e40000000800 */
[----:B-1----:R-:W-:Y:S01]  /*2b20*/  LEA R9, R14, R11, 0x2 ;  /* 0x0000000b0e097211 */ /* 0x002fe200078e10ff */
[----:B---3--:R-:W-:-:S05]  /*2b30*/  IMAD.IADD R10, R7, 0x1, R8 ;  /* 0x00000001070a7824 */ /* 0x008fca00078e0208 */
[----:B------:R-:W-:-:S13]  /*2b40*/  ISETP.GE.AND P1, PT, R10, R5, PT ;  /* 0x000000050a00720c */ /* 0x000fda0003f26270 */
[----:B------:R-:W-:Y:S01]  /*2b50*/  @!P1 STS [R4], R10 ;  /* 0x0000000a04009388 */ /* 0x000fe20000000800 */
[----:B------:R-:W-:-:S03]  /*2b60*/  @!P1 MOV R5, R10 ;  /* 0x0000000a00059202 */ /* 0x000fc60000000f00 */
[----:B------:R-:W-:Y:S04]  /*2b70*/  LDS R8, [R11] ;  /* 0x000000000b087984 */ /* 0x000fe80000000800 */
[----:B------:R1:W3:Y:S02]  /*2b80*/  LDS R7, [R6+0xc] ;  /* 0x00000c0006077984 */ /* 0x0002e40000000800 */
[----:B-1----:R-:W-:Y:S02]  /*2b90*/  VIADD R6, R6, 0x10 ;  /* 0x0000001006067836 */ /* 0x002fe40000000000 */
[----:B---3--:R-:W-:-:S05]  /*2ba0*/  IMAD.IADD R7, R7, 0x1, R8 ;  /* 0x0000000107077824 */ /* 0x008fca00078e0208 */
[----:B------:R-:W-:-:S13]  /*2bb0*/  ISETP.GE.AND P1, PT, R7, R5, PT ;  /* 0x000000050700720c */ /* 0x000fda0003f26270 */
[----:B------:R1:W-:Y:S01]  /*2bc0*/  @!P1 STS [R4], R7 ;  /* 0x0000000704009388 */ /* 0x0003e20000000800 */
[----:B------:R-:W-:Y:S01]  /*2bd0*/  @!P1 IMAD.MOV.U32 R5, RZ, RZ, R7 ;  /* 0x000000ffff059224 */ /* 0x000fe200078e0007 */
[----:B------:R-:W-:Y:S06]  /*2be0*/  @!P2 BRA `(.L_x_22) ;  /* 0xfffffffc0078a947 */ /* 0x000fec000383ffff */
.L_x_21:
[----:B-1----:R-:W-:-:S04]  /*2bf0*/  IADD3 R7, PT, PT, -R0, RZ, RZ ;  /* 0x000000ff00077210 */ /* 0x002fc80007ffe1ff */
[----:B------:R-:W-:-:S13]  /*2c00*/  ISETP.GT.AND P1, PT, R7, 0x1, PT ;  /* 0x000000010700780c */ /* 0x000fda0003f24270 */
[----:B------:R-:W-:Y:S05]  /*2c10*/  @!P1 BRA `(.L_x_23) ;  /* 0x0000000000509947 */ /* 0x000fea0003800000 */
[----:B------:R-:W-:Y:S01]  /*2c20*/  LDS R7, [R6] ;  /* 0x0000000006077984 */ /* 0x000fe20000000800 */
[----:B------:R-:W-:Y:S01]  /*2c30*/  IMAD.U32 R12, RZ, RZ, UR10 ;  /* 0x0000000aff0c7e24 */ /* 0x000fe2000f8e00ff */
[----:B------:R-:W-:Y:S02]  /*2c40*/  IADD3 R0, PT, PT, R0, 0x1, RZ ;  /* 0x0000000100007810 */ /* 0x000fe40007ffe0ff */
[----:B------:R1:W3:Y:S02]  /*2c50*/  LDS R8, [R9] ;  /* 0x0000000009087984 */ /* 0x0002e40000000800 */
[----:B------:R-:W-:Y:S01]  /*2c60*/  LEA R11, R12, R9, 0x2 ;  /* 0x000000090c0b7211 */ /* 0x000fe200078e10ff */
[----:B------:R-:W-:-:S04]  /*2c70*/  VIADD R0, R0, 0x1 ;  /* 0x0000000100007836 */ /* 0x000fc80000000000 */
[----:B-1----:R-:W-:Y:S02]  /*2c80*/  IMAD R9, R12, 0x4, R11 ;  /* 0x000000040c097824 */ /* 0x002fe400078e020b */
[----:B---3--:R-:W-:-:S05]  /*2c90*/  IMAD.IADD R10, R7, 0x1, R8 ;  /* 0x00000001070a7824 */ /* 0x008fca00078e0208 */
[----:B------:R-:W-:-:S13]  /*2ca0*/  ISETP.GE.AND P0, PT, R10, R5, PT ;  /* 0x000000050a00720c */ /* 0x000fda0003f06270 */
[----:B------:R-:W-:Y:S01]  /*2cb0*/  @!P0 STS [R4], R10 ;  /* 0x0000000a04008388 */ /* 0x000fe20000000800 */
[----:B------:R-:W-:Y:S01]  /*2cc0*/  @!P0 IMAD.MOV.U32 R5, RZ, RZ, R10 ;  /* 0x000000ffff058224 */ /* 0x000fe200078e000a */
[----:B------:R-:W-:Y:S02]  /*2cd0*/  PLOP3.LUT P0, PT, PT, PT, PT, 0x8, 0x80 ;  /* 0x000000000080781c */ /* 0x000fe40003f0e170 */
[----:B------:R-:W-:Y:S04]  /*2ce0*/  LDS R7, [R6+0x4] ;  /* 0x0000040006077984 */ /* 0x000fe80000000800 */
[----:B------:R-:W1:Y:S02]  /*2cf0*/  LDS R8, [R11] ;  /* 0x000000000b087984 */ /* 0x000e640000000800 */
[----:B-1----:R-:W-:-:S02]  /*2d00*/  IMAD.IADD R8, R7, 0x1, R8 ;  /* 0x0000000107087824 */ /* 0x002fc400078e0208 */
[----:B------:R-:W-:-:S03]  /*2d10*/  VIADD R7, R6, 0x4 ;  /* 0x0000000406077836 */ /* 0x000fc60000000000 */
[----:B------:R-:W-:Y:S01]  /*2d20*/  ISETP.GE.AND P1, PT, R8, R5, PT ;  /* 0x000000050800720c */ /* 0x000fe20003f26270 */
[----:B------:R-:W-:-:S12]  /*2d30*/  VIADD R6, R7, 0x4 ;  /* 0x0000000407067836 */ /* 0x000fd80000000000 */
[----:B------:R1:W-:Y:S01]  /*2d40*/  @!P1 STS [R4], R8 ;  /* 0x0000000804009388 */ /* 0x0003e20000000800 */
[----:B------:R-:W-:-:S07]  /*2d50*/  @!P1 MOV R5, R8 ;  /* 0x0000000800059202 */ /* 0x000fce0000000f00 */
.L_x_23:
[----:B------:R-:W-:-:S13]  /*2d60*/  ISETP.EQ.AND P1, PT, R0, RZ, PT ;  /* 0x000000ff0000720c */ /* 0x000fda0003f22270 */
[----:B------:R-:W-:Y:S05]  /*2d70*/  @!P0 BRA P1, `(.L_x_6) ;  /* 0x0000000000308947 */ /* 0x000fea0000800000 */
.L_x_20:
[----:B---3--:R-:W3:Y:S02]  /*2d80*/  LDC R10, c[0x0][0x398] ;  /* 0x0000e600ff0a7b82 */ /* 0x008ee40000000800 */
.L_x_24:
[----:B-1----:R5:W-:Y:S01]  /*2d90*/  LDS R7, [R6] ;  /* 0x0000000006077984 */ /* 0x002be20000000800 */
[----:B------:R-:W-:-:S03]  /*2da0*/  VIADD R0, R0, 0x1 ;  /* 0x0000000100007836 */ /* 0x000fc60000000000 */
[----:B-1----:R3:W1:Y:S02]  /*2db0*/  LDS R8, [R9] ;  /* 0x0000000009087984 */ /* 0x0026640000000800 */
[----:B------:R-:W-:Y:S02]  /*2dc0*/  ISETP.NE.AND P1, PT, R0, RZ, PT ;  /* 0x000000ff0000720c */ /* 0x000fe40003f25270 */
[----:B-----5:R-:W-:Y:S01]  /*2dd0*/  IADD3 R6, PT, PT, R6, 0x4, RZ ;  /* 0x0000000406067810 */ /* 0x020fe20007ffe0ff */
[----:B---3--:R-:W-:Y:S01]  /*2de0*/  IMAD R9, R10, 0x4, R9 ;  /* 0x000000040a097824 */ /* 0x008fe200078e0209 */
[----:B-1----:R-:W-:-:S04]  /*2df0*/  IADD3 R7, PT, PT, R7, R8, RZ ;  /* 0x0000000807077210 */ /* 0x002fc80007ffe0ff */
[----:B------:R-:W-:-:S13]  /*2e00*/  ISETP.GE.AND P0, PT, R7, R5, PT ;  /* 0x000000050700720c */ /* 0x000fda0003f06270 */
[----:B------:R1:W-:Y:S01]  /*2e10*/  @!P0 STS [R4], R7 ;  /* 0x0000000704008388 */ /* 0x0003e20000000800 */
[----:B------:R-:W-:Y:S01]  /*2e20*/  @!P0 IMAD.MOV.U32 R5, RZ, RZ, R7 ;  /* 0x000000ffff058224 */ /* 0x000fe200078e0007 */
[----:B------:R-:W-:Y:S06]  /*2e30*/  @P1 BRA `(.L_x_24) ;  /* 0xfffffffc00d41947 */ /* 0x000fec000383ffff */
.L_x_6:
[----:B-1----:R-:W-:Y:S01]  /*2e40*/  STG.E desc[UR8][R2.64], R5 ;  /* 0x0000000502007986 */ /* 0x002fe2000c101908 */
[----:B------:R-:W-:Y:S06]  /*2e50*/  BAR.SYNC.DEFER_BLOCKING 0x0 ;  /* 0x0000000000007b1d */ /* 0x000fec0000010000 */
[----:B------:R-:W-:Y:S05]  /*2e60*/  EXIT ;  /* 0x000000000000794d */ /* 0x000fea0003800000 */
.L_x_25:
        /* <DEDUP_REMOVED lines=9> */
.L_x_32:


//--------------------- .text._Z6phase1iiiPii     --------------------------
	.section	.text._Z6phase1iiiPii,"ax",@progbits
	.align	128
        .global         _Z6phase1iiiPii
        .type           _Z6phase1iiiPii,@function
        .size           _Z6phase1iiiPii,(.L_x_33 - _Z6phase1iiiPii)
        .other          _Z6phase1iiiPii,@"STO_CUDA_ENTRY STV_DEFAULT"
_Z6phase1iiiPii:
.text._Z6phase1iiiPii:
[----:B------:R-:W-:Y:S01]  /*0000*/  LDC R1, c[0x0][0x37c] ;  /* 0x0000df00ff017b82 */ /* 0x000fe20000000800 */
[----:B------:R-:W0:Y:S07]  /*0010*/  S2R R10, SR_TID.Y ;  /* 0x00000000000a7919 */ /* 0x000e2e0000002200 */
[----:B------:R-:W1:Y:S01]  /*0020*/  LDC.64 R4, c[0x0][0x380] ;  /* 0x0000e000ff047b82 */ /* 0x000e620000000a00 */
[----:B------:R-:W2:Y:S01]  /*0030*/  LDCU UR4, c[0x0][0x398] ;  /* 0x00007300ff0477ac */ /* 0x000ea20008000800 */
[----:B------:R-:W3:Y:S01]  /*0040*/  S2R R0, SR_TID.X ;  /* 0x0000000000007919 */ /* 0x000ee20000002100 */
[----:B------:R-:W4:Y:S05]  /*0050*/  LDCU.64 UR6, c[0x0][0x358] ;  /* 0x00006b00ff0677ac */ /* 0x000f2a0008000a00 */
[----:B------:R-:W5:Y:S01]  /*0060*/  LDC.64 R2, c[0x0][0x390] ;  /* 0x0000e400ff027b82 */ /* 0x000f620000000a00 */
[----:B--2---:R-:W-:Y:S01]  /*0070*/  IMAD.U32 R7, RZ, RZ, UR4 ;  /* 0x00000004ff077e24 */ /* 0x004fe2000f8e00ff */
[----:B------:R-:W2:Y:S03]  /*0080*/  LDCU UR4, c[0x0][0x388] ;  /* 0x00007100ff0477ac */ /* 0x000ea60008000800 */
[----:B-1----:R-:W-:-:S04]  /*0090*/  IMAD R6, R7, R4, RZ ;  /* 0x0000000407067224 */ /* 0x002fc800078e02ff */
[C---:B0-----:R-:W-:Y:S02]  /*00a0*/  IMAD.IADD R4, R6.reuse, 0x1, R10 ;  /* 0x0000000106047824 */ /* 0x041fe400078e020a */
[----:B---3--:R-:W-:-:S05]  /*00b0*/  IMAD.IADD R9, R6, 0x1, R0 ;  /* 0x0000000106097824 */ /* 0x008fca00078e0200 */
[C---:B------:R-:W-:Y:S01]  /*00c0*/  VIMNMX R8, PT, PT, R4.reuse, R9, !PT ;  /* 0x0000000904087248 */ /* 0x040fe20007fe0100 */
[----:B--2---:R-:W-:-:S03]  /*00d0*/  IMAD R9, R4, UR4, R9 ;  /* 0x0000000404097c24 */ /* 0x004fc6000f8e0209 */
[----:B------:R-:W-:Y:S01]  /*00e0*/  ISETP.GE.AND P0, PT, R8, R5, PT ;  /* 0x000000050800720c */ /* 0x000fe20003f06270 */
[----:B-----5:R-:W-:-:S12]  /*00f0*/  IMAD.WIDE R2, R9, 0x4, R2 ;  /* 0x0000000409027825 */ /* 0x020fd800078e0202 */
[----:B----4-:R-:W2:Y:S01]  /*0100*/  @!P0 LDG.E R11, desc[UR6][R2.64] ;  /* 0x00000006020b8981 */ /* 0x010ea2000c1e1900 */
[----:B------:R-:W0:Y:S01]  /*0110*/  S2UR UR5, SR_CgaCtaId ;  /* 0x00000000000579c3 */ /* 0x000e220000008800 */
[----:B------:R-:W-:Y:S01]  /*0120*/  IMAD R9, R10, R7, RZ ;  /* 0x000000070a097224 */ /* 0x000fe200078e02ff */
[----:B------:R-:W-:Y:S01]  /*0130*/  UMOV UR4, 0x400 ;  /* 0x0000040000047882 */ /* 0x000fe20000000000 */
[----:B------:R-:W-:Y:S02]  /*0140*/  ISETP.GE.AND P1, PT, R8, R5, PT ;  /* 0x000000050800720c */ /* 0x000fe40003f26270 */
[----:B------:R-:W-:Y:S01]  /*0150*/  IMAD.IADD R4, R9, 0x1, R0 ;  /* 0x0000000109047824 */ /* 0x000fe200078e0200 */
[----:B0-----:R-:W-:-:S06]  /*0160*/  ULEA UR4, UR5, UR4, 0x18 ;  /* 0x0000000405047291 */ /* 0x001fcc000f8ec0ff */
[----:B------:R-:W-:-:S05]  /*0170*/  LEA R4, R4, UR4, 0x2 ;  /* 0x0000000404047c11 */ /* 0x000fca000f8e10ff */
[----:B--2---:R0:W-:Y:S01]  /*0180*/  @!P0 STS [R4], R11 ;  /* 0x0000000b04008388 */ /* 0x0041e20000000800 */
[----:B------:R-:W-:Y:S01]  /*0190*/  BAR.SYNC.DEFER_BLOCKING 0x0 ;  /* 0x0000000000007b1d */ /* 0x000fe20000010000 */
[----:B------:R-:W-:-:S04]  /*01a0*/  ISETP.GE.AND P0, PT, R6, R5, PT ;  /* 0x000000050600720c */ /* 0x000fc80003f06270 */
[----:B------:R-:W-:-:S13]  /*01b0*/  ISETP.LT.OR P0, PT, R7, 0x1, P0 ;  /* 0x000000010700780c */ /* 0x000fda0000701670 */
[----:B0-----:R-:W-:Y:S05]  /*01c0*/  @P0 BRA `(.L_x_26) ;  /* 0x0000000400180947 */ /* 0x001fea0003800000 */
[----:B------:R-:W-:Y:S02]  /*01d0*/  LOP3.LUT R6, RZ, R6, RZ, 0x33, !PT ;  /* 0x00000006ff067212 */ /* 0x000fe400078e33ff */
[----:B------:R-:W-:-:S04]  /*01e0*/  IADD3 R8, PT, PT, R7, -0x1, RZ ;  /* 0xffffffff07087810 */ /* 0x000fc80007ffe0ff */
[----:B------:R-:W-:-:S04]  /*01f0*/  VIADDMNMX.U32 R6, R6, R5, R8, PT ;  /* 0x0000000506067246 */ /* 0x000fc80003800008 */
[C---:B------:R-:W-:Y:S01]  /*0200*/  ISETP.GE.U32.AND P2, PT, R6.reuse, 0x3, PT ;  /* 0x000000030600780c */ /* 0x040fe20003f46070 */
[----:B------:R-:W-:Y:S02]  /*0210*/  VIADD R8, R6, 0x1 ;  /* 0x0000000106087836 */ /* 0x000fe40000000000 */
[----:B------:R-:W-:-:S03]  /*0220*/  IMAD.MOV.U32 R6, RZ, RZ, RZ ;  /* 0x000000ffff067224 */ /* 0x000fc600078e00ff */
[----:B------:R-:W-:-:S04]  /*0230*/  LOP3.LUT R5, R8, 0x3, RZ, 0xc0, !PT ;  /* 0x0000000308057812 */ /* 0x000fc800078ec0ff */
[----:B------:R-:W-:-:S03]  /*0240*/  ISETP.NE.AND P0, PT, R5, RZ, PT ;  /* 0x000000ff0500720c */ /* 0x000fc60003f05270 */
[----:B------:R-:W-:Y:S10]  /*0250*/  @!P2 BRA `(.L_x_27) ;  /* 0x0000000000a8a947 */ /* 0x000ff40003800000 */
[----:B------:R-:W0:Y:S01]  /*0260*/  LDC R7, c[0x0][0x398] ;  /* 0x0000e600ff077b82 */ /* 0x000e220000000800 */
[----:B------:R-:W-:Y:S02]  /*0270*/  LEA R10, R9, UR4, 0x2 ;  /* 0x00000004090a7c11 */ /* 0x000fe4000f8e10ff */
[----:B------:R-:W-:Y:S02]  /*0280*/  LOP3.LUT R6, R8, 0xfffffffc, RZ, 0xc0, !PT ;  /* 0xfffffffc08067812 */ /* 0x000fe400078ec0ff */
[----:B------:R-:W-:Y:S01]  /*0290*/  LEA R8, R0, UR4, 0x2 ;  /* 0x0000000400087c11 */ /* 0x000fe2000f8e10ff */
[----:B------:R-:W-:Y:S02]  /*02a0*/  VIADD R10, R10, 0x8 ;  /* 0x000000080a0a7836 */ /* 0x000fe40000000000 */
[----:B------:R-:W-:-:S07]  /*02b0*/  IMAD.MOV R11, RZ, RZ, -R6 ;  /* 0x000000ffff0b7224 */ /* 0x000fce00078e0a06 */
.L_x_28:
[----:B------:R-:W-:Y:S01]  /*02c0*/  LDS R12, [R10+-0x8] ;  /* 0xfffff8000a0c7984 */ /* 0x000fe20000000800 */
[----:B------:R-:W-:-:S03]  /*02d0*/  VIADD R11, R11, 0x4 ;  /* 0x000000040b0b7836 */ /* 0x000fc60000000000 */
[----:B------:R-:W1:Y:S04]  /*02e0*/  LDS R13, [R8] ;  /* 0x00000000080d7984 */ /* 0x000e680000000800 */
[----:B------:R-:W2:Y:S01]  /*02f0*/  LDS R14, [R4] ;  /* 0x00000000040e7984 */ /* 0x000ea20000000800 */
[----:B-1----:R-:W-:Y:S01]  /*0300*/  IADD3 R17, PT, PT, R12, R13, RZ ;  /* 0x0000000d0c117210 */ /* 0x002fe20007ffe0ff */
[----:B0-----:R-:W-:-:S03]  /*0310*/  IMAD R13, R7, 0x4, R8 ;  /* 0x00000004070d7824 */ /* 0x001fc600078e0208 */
[----:B--2---:R-:W-:-:S13]  /*0320*/  ISETP.GE.AND P2, PT, R17, R14, PT ;  /* 0x0000000e1100720c */ /* 0x004fda0003f46270 */
[----:B------:R-:W-:Y:S01]  /*0330*/  @!P2 STS [R4], R17 ;  /* 0x000000110400a388 */ /* 0x000fe20000000800 */
[----:B------:R-:W-:Y:S06]  /*0340*/  BAR.SYNC.DEFER_BLOCKING 0x0 ;  /* 0x0000000000007b1d */ /* 0x000fec0000010000 */
[----:B------:R-:W-:Y:S04]  /*0350*/  LDS R13, [R13] ;  /* 0x000000000d0d7984 */ /* 0x000fe80000000800 */
[----:B------:R-:W0:Y:S04]  /*0360*/  LDS R12, [R10+-0x4] ;  /* 0xfffffc000a0c7984 */ /* 0x000e280000000800 */
[----:B------:R-:W1:Y:S01]  /*0370*/  LDS R14, [R4] ;  /* 0x00000000040e7984 */ /* 0x000e620000000800 */
[----:B0-----:R-:W-:-:S02]  /*0380*/  IMAD.IADD R19, R12, 0x1, R13 ;  /* 0x000000010c137824 */ /* 0x001fc400078e020d */
[----:B------:R-:W-:-:S03]  /*0390*/  IMAD R13, R7, 0xc, R8 ;  /* 0x0000000c070d7824 */ /* 0x000fc600078e0208 */
[----:B-1----:R-:W-:Y:S01]  /*03a0*/  ISETP.GE.AND P2, PT, R19, R14, PT ;  /* 0x0000000e1300720c */ /* 0x002fe20003f46270 */
[C-C-:B------:R-:W-:Y:S02]  /*03b0*/  IMAD R14, R7.reuse, 0x8, R8.reuse ;  /* 0x00000008070e7824 */ /* 0x140fe400078e0208 */
[----:B------:R-:W-:-:S10]  /*03c0*/  IMAD R8, R7, 0x10, R8 ;  /* 0x0000001007087824 */ /* 0x000fd400078e0208 */
[----:B------:R-:W-:Y:S01]  /*03d0*/  @!P2 STS [R4], R19 ;  /* 0x000000130400a388 */ /* 0x000fe20000000800 */
[----:B------:R-:W-:Y:S06]  /*03e0*/  BAR.SYNC.DEFER_BLOCKING 0x0 ;  /* 0x0000000000007b1d */ /* 0x000fec0000010000 */
[----:B------:R-:W-:Y:S04]  /*03f0*/  LDS R15, [R14] ;  /* 0x000000000e0f7984 */ /* 0x000fe80000000800 */
[----:B------:R-:W0:Y:S04]  /*0400*/  LDS R12, [R10] ;  /* 0x000000000a0c7984 */ /* 0x000e280000000800 */
[----:B------:R-:W1:Y:S01]  /*0410*/  LDS R16, [R4] ;  /* 0x0000000004107984 */ /* 0x000e620000000800 */
[----:B0-----:R-:W-:-:S04]  /*0420*/  IADD3 R17, PT, PT, R12, R15, RZ ;  /* 0x0000000f0c117210 */ /* 0x001fc80007ffe0ff */
[----:B-1----:R-:W-:-:S13]  /*0430*/  ISETP.GE.AND P2, PT, R17, R16, PT ;  /* 0x000000101100720c */ /* 0x002fda0003f46270 */
[----:B------:R-:W-:Y:S01]  /*0440*/  @!P2 STS [R4], R17 ;  /* 0x000000110400a388 */ /* 0x000fe20000000800 */
[----:B------:R-:W-:Y:S06]  /*0450*/  BAR.SYNC.DEFER_BLOCKING 0x0 ;  /* 0x0000000000007b1d */ /* 0x000fec0000010000 */
[----:B------:R-:W-:Y:S04]  /*0460*/  LDS R13, [R13] ;  /* 0x000000000d0d7984 */ /* 0x000fe80000000800 */
[----:B------:R0:W1:Y:S04]  /*0470*/  LDS R12, [R10+0x4] ;  /* 0x000004000a0c7984 */ /* 0x0000680000000800 */
[----:B------:R-:W2:Y:S01]  /*0480*/  LDS R15, [R4] ;  /* 0x00000000040f7984 */ /* 0x000ea20000000800 */
[----:B0-----:R-:W-:Y:S01]  /*0490*/  IADD3 R10, PT, PT, R10, 0x10, RZ ;  /* 0x000000100a0a7810 */ /* 0x001fe20007ffe0ff */
[----:B-1----:R-:W-:-:S05]  /*04a0*/  IMAD.IADD R12, R12, 0x1, R13 ;  /* 0x000000010c0c7824 */ /* 0x002fca00078e020d */
[----:B--2---:R-:W-:-:S13]  /*04b0*/  ISETP.GE.AND P2, PT, R12, R15, PT ;  /* 0x0000000f0c00720c */ /* 0x004fda0003f46270 */
[----:B------:R1:W-:Y:S01]  /*04c0*/  @!P2 STS [R4], R12 ;  /* 0x0000000c0400a388 */ /* 0x0003e20000000800 */
[----:B------:R-:W-:Y:S01]  /*04d0*/  BAR.SYNC.DEFER_BLOCKING 0x0 ;  /* 0x0000000000007b1d */ /* 0x000fe20000010000 */
[----:B------:R-:W-:-:S13]  /*04e0*/  ISETP.NE.AND P2, PT, R11, RZ, PT ;  /* 0x000000ff0b00720c */ /* 0x000fda0003f45270 */
[----:B-1----:R-:W-:Y:S05]  /*04f0*/  @P2 BRA `(.L_x_28) ;  /* 0xfffffffc00702947 */ /* 0x002fea000383ffff */
.L_x_27:
[----:B------:R-:W-:Y:S05]  /*0500*/  @!P0 BRA `(.L_x_26) ;  /* 0x0000000000488947 */ /* 0x000fea0003800000 */
[----:B------:R-:W0:Y:S01]  /*0510*/  LDC R11, c[0x0][0x398] ;  /* 0x0000e600ff0b7b82 */ /* 0x000e220000000800 */
[----:B------:R-:W-:Y:S02]  /*0520*/  IMAD R0, R6, R7, R0 ;  /* 0x0000000706007224 */ /* 0x000fe400078e0200 */
[----:B------:R-:W-:Y:S02]  /*0530*/  IMAD.IADD R6, R9, 0x1, R6 ;  /* 0x0000000109067824 */ /* 0x000fe400078e0206 */
[----:B------:R-:W-:Y:S01]  /*0540*/  IMAD.MOV R5, RZ, RZ, -R5 ;  /* 0x000000ffff057224 */ /* 0x000fe200078e0a05 */
[----:B------:R-:W-:Y:S02]  /*0550*/  LEA R0, R0, UR4, 0x2 ;  /* 0x0000000400007c11 */ /* 0x000fe4000f8e10ff */
[----:B------:R-:W-:-:S07]  /*0560*/  LEA R6, R6, UR4, 0x2 ;  /* 0x0000000406067c11 */ /* 0x000fce000f8e10ff */
.L_x_29:
[----:B------:R1:W-:Y:S01]  /*0570*/  LDS R7, [R6] ;  /* 0x0000000006077984 */ /* 0x0003e20000000800 */
[----:B------:R-:W-:-:S03]  /*0580*/  IADD3 R5, PT, PT, R5, 0x1, RZ ;  /* 0x0000000105057810 */ /* 0x000fc60007ffe0ff */
[----:B------:R0:W2:Y:S04]  /*0590*/  LDS R8, [R0] ;  /* 0x0000000000087984 */ /* 0x0000a80000000800 */
[----:B------:R-:W3:Y:S01]  /*05a0*/  LDS R9, [R4] ;  /* 0x0000000004097984 */ /* 0x000ee20000000800 */
[----:B-1----:R-:W-:Y:S02]  /*05b0*/  VIADD R6, R6, 0x4 ;  /* 0x0000000406067836 */ /* 0x002fe40000000000 */
[----:B0-----:R-:W-:Y:S02]  /*05c0*/  IMAD R0, R11, 0x4, R0 ;  /* 0x000000040b007824 */ /* 0x001fe400078e0200 */
[----:B--2---:R-:W-:-:S05]  /*05d0*/  IMAD.IADD R7, R7, 0x1, R8 ;  /* 0x0000000107077824 */ /* 0x004fca00078e0208 */
[----:B---3--:R-:W-:-:S13]  /*05e0*/  ISETP.GE.AND P0, PT, R7, R9, PT ;  /* 0x000000090700720c */ /* 0x008fda0003f06270 */
[----:B------:R1:W-:Y:S01]  /*05f0*/  @!P0 STS [R4], R7 ;  /* 0x0000000704008388 */ /* 0x0003e20000000800 */
[----:B------:R-:W-:Y:S01]  /*0600*/  BAR.SYNC.DEFER_BLOCKING 0x0 ;  /* 0x0000000000007b1d */ /* 0x000fe20000010000 */
[----:B------:R-:W-:-:S13]  /*0610*/  ISETP.NE.AND P0, PT, R5, RZ, PT ;  /* 0x000000ff0500720c */ /* 0x000fda0003f05270 */
[----:B-1----:R-:W-:Y:S05]  /*0620*/  @P0 BRA `(.L_x_29) ;  /* 0xfffffffc00d00947 */ /* 0x002fea000383ffff */
.L_x_26:
[----:B------:R-:W0:Y:S04]  /*0630*/  @!P1 LDS R5, [R4] ;  /* 0x0000000004059984 */ /* 0x000e280000000800 */
[----:B0-----:R-:W-:Y:S01]  /*0640*/  @!P1 STG.E desc[UR6][R2.64], R5 ;  /* 0x0000000502009986 */ /* 0x001fe2000c101906 */
[----:B------:R-:W-:Y:S06]  /*0650*/  BAR.SYNC.DEFER_BLOCKING 0x0 ;  /* 0x0000000000007b1d */ /* 0x000fec0000010000 */
[----:B------:R-:W-:Y:S05]  /*0660*/  EXIT ;  /* 0x000000000000794d */ /* 0x000fea0003800000 */
.L_x_30:
        /* <DEDUP_REMOVED lines=9> */
.L_x_33:


//--------------------- .nv.shared._Z6phase3iiiPii --------------------------
	.section	.nv.shared._Z6phase3iiiPii,"aw",@nobits
	.sectionflags	@""
	.align	16
	.zero		1024


//--------------------- .nv.shared.reserved.0     --------------------------
	.section	.nv.shared.reserved.0,"aw",@nobits
	.weak		__nv_reservedSMEM_offset_0_alias
	.size		__nv_reservedSMEM_offset_0_alias, 0, 64
	.other		__nv_reservedSMEM_offset_0_alias,@"STO_CUDA_RESERVED_SHARED STV_DEFAULT"
__nv_reservedSMEM_offset_0_alias:
	.zero		0
	.zero		64


//--------------------- .nv.shared._Z6phase2iiiPii --------------------------
	.section	.nv.shared._Z6phase2iiiPii,"aw",@nobits
	.sectionflags	@""
	.align	16
	.zero		1024


//--------------------- .nv.shared._Z6phase1iiiPii --------------------------
	.section	.nv.shared._Z6phase1iiiPii,"aw",@nobits
	.sectionflags	@""
	.align	16
	.zero		1024


//--------------------- .nv.constant0._Z6phase3iiiPii --------------------------
	.section	.nv.constant0._Z6phase3iiiPii,"a",@progbits
	.sectionflags	@""
	.align	4
.nv.constant0._Z6phase3iiiPii:
	.zero		924


//--------------------- .nv.constant0._Z6phase2iiiPii --------------------------
	.section	.nv.constant0._Z6phase2iiiPii,"a",@progbits
	.sectionflags	@""
	.align	4
.nv.constant0._Z6phase2iiiPii:
	.zero		924


//--------------------- .nv.constant0._Z6phase1iiiPii --------------------------
	.section	.nv.constant0._Z6phase1iiiPii,"a",@progbits
	.sectionflags	@""
	.align	4
.nv.constant0._Z6phase1iiiPii:
	.zero		924


//--------------------- SYMBOLS --------------------------

	.type		.nv.reservedSmem.offset0,@object
	.size		.nv.reservedSmem.offset0,0x4
	.type		.nv.reservedSmem.cap,@object
	.size		.nv.reservedSmem.cap,0x4
